	.target	sm_100a

	.elftype	@"ET_EXEC"


//--------------------- .note.nv.tkinfo           --------------------------
	.section	.note.nv.tkinfo,"",@"SHT_NOTE"
	.sectionflags	@"SHF_NOTE_NV_TKINFO"
	.tkinfo
        /*0018*/ 	.word	0x00000002
        /*0030*/ 	.string	""
        /*0030*/ 	.string	"ptxas"
        /*0030*/ 	.string	"Cuda compilation tools, release 13.0, V13.0.88"
        /*0030*/ 	.string	"Build cuda_13.0.r13.0/compiler.36424714_0"
        /*0030*/ 	.string	"-arch sm_100a -m 64 "



//--------------------- .note.nv.cuinfo           --------------------------
	.section	.note.nv.cuinfo,"",@"SHT_NOTE"
	.sectionflags	@"SHF_NOTE_NV_CUINFO"
        /*0018*/ 	.short	0x0002
        /*001a*/ 	.short	0x0064
        /*001c*/ 	.short	0x0082
	.zero		2


//--------------------- .nv.info                  --------------------------
	.section	.nv.info,"",@"SHT_CUDA_INFO"
	.align	4


	//----- nvinfo : EIATTR_REGCOUNT
	.align		4
        /*0000*/ 	.byte	0x04, 0x2f
        /*0002*/ 	.short	(.L_20 - .L_19)
	.align		4
.L_19:
        /*0004*/ 	.word	index@(_ZN7cutlass13device_kernelINS_4gemm6kernel13GemmUniversalIN4cute5tupleIJiiiiEEENS1_10collective13CollectiveMmaINS1_35MainloopSm100TmaUmmaWarpSpecializedILi10ELi2ELi4ENS5_IJNS4_1CILi1EEESB_SB_EEEEENS5_IJNSA_ILi64EEENSA_ILi256EEESE_EEENS_12float_e5m2_tENS5_IJlSB_lEEESH_SI_NS4_8TiledMMAINS4_8MMA_AtomIJNS4_10MMA_TraitsINS4_19SM100_MMA_F8F6F4_SSEJSH_SH_fSE_SF_NS4_17integral_constantINS4_4UMMA5MajorELSP_0EEESQ_NSN_INSO_7ScaleInELSR_0EEESS_EEEEEENS4_6LayoutISC_NS5_IJNSA_ILi0EEESW_SW_EEEEENS5_IJNS4_10UnderscoreESZ_SZ_EEEEENS4_13SM90_TMA_LOADENS4_14ComposedLayoutINS4_7SwizzleILi2ELi4ELi3EEENS4_18smem_ptr_flag_bitsILi8EEENSV_INS5_IJNSA_ILi8EEESE_EEENS5_IJSE_SB_EEEEEEEvNS4_8identityES12_S1C_vS1D_EENS_8epilogue10collective18CollectiveEpilogueINS1F_23Sm100TmaWarpSpecializedILi4ELi2ELi32ELb0ELb0EEEJSG_NS5_IJNSV_ISE_SB_EES1K_EEESH_SI_SH_SI_NS1F_6fusion15FusionCallbacksIS1J_NS1M_17LinearCombinationISH_fSH_fLNS_15FloatRoundStyleE2EEESG_S1L_JEEENS4_5SM1004TMEM4LOAD26SM100_TMEM_LOAD_16dp32b32xES12_S1C_NS4_39AutoVectorizingCopyWithAssumedAlignmentILi128EEENS4_14SM90_TMA_STOREES1C_S1X_S1X_EEEvvEEEEvNT_6ParamsE)
        /*0008*/ 	.word	0x00000079


	//----- nvinfo : EIATTR_FRAME_SIZE
	.align		4
.L_20:
        /*000c*/ 	.byte	0x04, 0x11
        /*000e*/ 	.short	(.L_22 - .L_21)
	.align		4
.L_21:
        /*0010*/ 	.word	index@($__internal_2_$__cuda_sm10x_tcgen05_guardrail_trap_unallocated_columns_being_dealloced)
        /*0014*/ 	.word	0x00000000


	//----- nvinfo : EIATTR_FRAME_SIZE
	.align		4
.L_22:
        /*0018*/ 	.byte	0x04, 0x11
        /*001a*/ 	.short	(.L_24 - .L_23)
	.align		4
.L_23:
        /*001c*/ 	.word	index@($__internal_1_$__cuda_sm10x_tcgen05_guardrail_trap_phase_invalid_during_alloc)
        /*0020*/ 	.word	0x00000000


	//----- nvinfo : EIATTR_FRAME_SIZE
	.align		4
.L_24:
        /*0024*/ 	.byte	0x04, 0x11
        /*0026*/ 	.short	(.L_26 - .L_25)
	.align		4
.L_25:
        /*0028*/ 	.word	index@($__internal_0_$__cuda_sm10x_tcgen05_guardrail_trap_col_being_dealloced_not_returned_by_alloc)
        /*002c*/ 	.word	0x00000000


	//----- nvinfo : EIATTR_FRAME_SIZE
	.align		4
.L_26:
        /*0030*/ 	.byte	0x04, 0x11
        /*0032*/ 	.short	(.L_28 - .L_27)
	.align		4
.L_27:
        /*0034*/ 	.word	index@(_ZN7cutlass13device_kernelINS_4gemm6kernel13GemmUniversalIN4cute5tupleIJiiiiEEENS1_10collective13CollectiveMmaINS1_35MainloopSm100TmaUmmaWarpSpecializedILi10ELi2ELi4ENS5_IJNS4_1CILi1EEESB_SB_EEEEENS5_IJNSA_ILi64EEENSA_ILi256EEESE_EEENS_12float_e5m2_tENS5_IJlSB_lEEESH_SI_NS4_8TiledMMAINS4_8MMA_AtomIJNS4_10MMA_TraitsINS4_19SM100_MMA_F8F6F4_SSEJSH_SH_fSE_SF_NS4_17integral_constantINS4_4UMMA5MajorELSP_0EEESQ_NSN_INSO_7ScaleInELSR_0EEESS_EEEEEENS4_6LayoutISC_NS5_IJNSA_ILi0EEESW_SW_EEEEENS5_IJNS4_10UnderscoreESZ_SZ_EEEEENS4_13SM90_TMA_LOADENS4_14ComposedLayoutINS4_7SwizzleILi2ELi4ELi3EEENS4_18smem_ptr_flag_bitsILi8EEENSV_INS5_IJNSA_ILi8EEESE_EEENS5_IJSE_SB_EEEEEEEvNS4_8identityES12_S1C_vS1D_EENS_8epilogue10collective18CollectiveEpilogueINS1F_23Sm100TmaWarpSpecializedILi4ELi2ELi32ELb0ELb0EEEJSG_NS5_IJNSV_ISE_SB_EES1K_EEESH_SI_SH_SI_NS1F_6fusion15FusionCallbacksIS1J_NS1M_17LinearCombinationISH_fSH_fLNS_15FloatRoundStyleE2EEESG_S1L_JEEENS4_5SM1004TMEM4LOAD26SM100_TMEM_LOAD_16dp32b32xES12_S1C_NS4_39AutoVectorizingCopyWithAssumedAlignmentILi128EEENS4_14SM90_TMA_STOREES1C_S1X_S1X_EEEvvEEEEvNT_6ParamsE)
        /*0038*/ 	.word	0x00000000


	//----- nvinfo : EIATTR_MIN_STACK_SIZE
	.align		4
.L_28:
        /*003c*/ 	.byte	0x04, 0x12
        /*003e*/ 	.short	(.L_30 - .L_29)
	.align		4
.L_29:
        /*0040*/ 	.word	index@(_ZN7cutlass13device_kernelINS_4gemm6kernel13GemmUniversalIN4cute5tupleIJiiiiEEENS1_10collective13CollectiveMmaINS1_35MainloopSm100TmaUmmaWarpSpecializedILi10ELi2ELi4ENS5_IJNS4_1CILi1EEESB_SB_EEEEENS5_IJNSA_ILi64EEENSA_ILi256EEESE_EEENS_12float_e5m2_tENS5_IJlSB_lEEESH_SI_NS4_8TiledMMAINS4_8MMA_AtomIJNS4_10MMA_TraitsINS4_19SM100_MMA_F8F6F4_SSEJSH_SH_fSE_SF_NS4_17integral_constantINS4_4UMMA5MajorELSP_0EEESQ_NSN_INSO_7ScaleInELSR_0EEESS_EEEEEENS4_6LayoutISC_NS5_IJNSA_ILi0EEESW_SW_EEEEENS5_IJNS4_10UnderscoreESZ_SZ_EEEEENS4_13SM90_TMA_LOADENS4_14ComposedLayoutINS4_7SwizzleILi2ELi4ELi3EEENS4_18smem_ptr_flag_bitsILi8EEENSV_INS5_IJNSA_ILi8EEESE_EEENS5_IJSE_SB_EEEEEEEvNS4_8identityES12_S1C_vS1D_EENS_8epilogue10collective18CollectiveEpilogueINS1F_23Sm100TmaWarpSpecializedILi4ELi2ELi32ELb0ELb0EEEJSG_NS5_IJNSV_ISE_SB_EES1K_EEESH_SI_SH_SI_NS1F_6fusion15FusionCallbacksIS1J_NS1M_17LinearCombinationISH_fSH_fLNS_15FloatRoundStyleE2EEESG_S1L_JEEENS4_5SM1004TMEM4LOAD26SM100_TMEM_LOAD_16dp32b32xES12_S1C_NS4_39AutoVectorizingCopyWithAssumedAlignmentILi128EEENS4_14SM90_TMA_STOREES1C_S1X_S1X_EEEvvEEEEvNT_6ParamsE)
        /*0044*/ 	.word	0x00000000
.L_30:


//--------------------- .nv.compat                --------------------------
	.section	.nv.compat,"",@"SHT_CUDA_COMPAT_INFO"
	.align	4
        /*0000*/ 	.byte	0x02, 0x09, 0x01, 0x00, 0x02, 0x02, 0x02, 0x00, 0x02, 0x05, 0x05, 0x00, 0x03, 0x07, 0x01, 0x01
        /*0010*/ 	.byte	0x02, 0x03, 0x01, 0x00, 0x02, 0x06, 0x01, 0x00, 0x04, 0x0b, 0x08, 0x00, 0x09, 0x00, 0x00, 0x00
        /*0020*/ 	.byte	0x00, 0x00, 0x00, 0x00


//--------------------- .nv.info._ZN7cutlass13device_kernelINS_4gemm6kernel13GemmUniversalIN4cute5tupleIJiiiiEEENS1_10collective13CollectiveMmaINS1_35MainloopSm100TmaUmmaWarpSpecializedILi10ELi2ELi4ENS5_IJNS4_1CILi1EEESB_SB_EEEEENS5_IJNSA_ILi64EEENSA_ILi256EEESE_EEENS_12float_e5m2_tENS5_IJlSB_lEEESH_SI_NS4_8TiledMMAINS4_8MMA_AtomIJNS4_10MMA_TraitsINS4_19SM100_MMA_F8F6F4_SSEJSH_SH_fSE_SF_NS4_17integral_constantINS4_4UMMA5MajorELSP_0EEESQ_NSN_INSO_7ScaleInELSR_0EEESS_EEEEEENS4_6LayoutISC_NS5_IJNSA_ILi0EEESW_SW_EEEEENS5_IJNS4_10UnderscoreESZ_SZ_EEEEENS4_13SM90_TMA_LOADENS4_14ComposedLayoutINS4_7SwizzleILi2ELi4ELi3EEENS4_18smem_ptr_flag_bitsILi8EEENSV_INS5_IJNSA_ILi8EEESE_EEENS5_IJSE_SB_EEEEEEEvNS4_8identityES12_S1C_vS1D_EENS_8epilogue10collective18CollectiveEpilogueINS1F_23Sm100TmaWarpSpecializedILi4ELi2ELi32ELb0ELb0EEEJSG_NS5_IJNSV_ISE_SB_EES1K_EEESH_SI_SH_SI_NS1F_6fusion15FusionCallbacksIS1J_NS1M_17LinearCombinationISH_fSH_fLNS_15FloatRoundStyleE2EEESG_S1L_JEEENS4_5SM1004TMEM4LOAD26SM100_TMEM_LOAD_16dp32b32xES12_S1C_NS4_39AutoVectorizingCopyWithAssumedAlignmentILi128EEENS4_14SM90_TMA_STOREES1C_S1X_S1X_EEEvvEEEEvNT_6ParamsE --------------------------
	.section	.nv.info._ZN7cutlass13device_kernelINS_4gemm6kernel13GemmUniversalIN4cute5tupleIJiiiiEEENS1_10collective13CollectiveMmaINS1_35MainloopSm100TmaUmmaWarpSpecializedILi10ELi2ELi4ENS5_IJNS4_1CILi1EEESB_SB_EEEEENS5_IJNSA_ILi64EEENSA_ILi256EEESE_EEENS_12float_e5m2_tENS5_IJlSB_lEEESH_SI_NS4_8TiledMMAINS4_8MMA_AtomIJNS4_10MMA_TraitsINS4_19SM100_MMA_F8F6F4_SSEJSH_SH_fSE_SF_NS4_17integral_constantINS4_4UMMA5MajorELSP_0EEESQ_NSN_INSO_7ScaleInELSR_0EEESS_EEEEEENS4_6LayoutISC_NS5_IJNSA_ILi0EEESW_SW_EEEEENS5_IJNS4_10UnderscoreESZ_SZ_EEEEENS4_13SM90_TMA_LOADENS4_14ComposedLayoutINS4_7SwizzleILi2ELi4ELi3EEENS4_18smem_ptr_flag_bitsILi8EEENSV_INS5_IJNSA_ILi8EEESE_EEENS5_IJSE_SB_EEEEEEEvNS4_8identityES12_S1C_vS1D_EENS_8epilogue10collective18CollectiveEpilogueINS1F_23Sm100TmaWarpSpecializedILi4ELi2ELi32ELb0ELb0EEEJSG_NS5_IJNSV_ISE_SB_EES1K_EEESH_SI_SH_SI_NS1F_6fusion15FusionCallbacksIS1J_NS1M_17LinearCombinationISH_fSH_fLNS_15FloatRoundStyleE2EEESG_S1L_JEEENS4_5SM1004TMEM4LOAD26SM100_TMEM_LOAD_16dp32b32xES12_S1C_NS4_39AutoVectorizingCopyWithAssumedAlignmentILi128EEENS4_14SM90_TMA_STOREES1C_S1X_S1X_EEEvvEEEEvNT_6ParamsE,"",@"SHT_CUDA_INFO"
	.sectionflags	@""
	.align	4


	//----- nvinfo : EIATTR_CUDA_API_VERSION
	.align		4
        /*0000*/ 	.byte	0x04, 0x37
        /*0002*/ 	.short	(.L_32 - .L_31)
.L_31:
        /*0004*/ 	.word	0x00000082


	//----- nvinfo : EIATTR_KPARAM_INFO
	.align		4
.L_32:
        /*0008*/ 	.byte	0x04, 0x17
        /*000a*/ 	.short	(.L_34 - .L_33)
.L_33:
        /*000c*/ 	.word	0x00000000
        /*0010*/ 	.short	0x0000
        /*0012*/ 	.short	0x0000
        /*0014*/ 	.byte	0x00, 0xf0, 0x01, 0x20


	//----- nvinfo : EIATTR_AT_ENTRY_FRAGMENTS
	.align		4
.L_34:
        /*0018*/ 	.byte	0x04, 0x4f
        /*001a*/ 	.short	(.L_36 - .L_35)


	//   ....[0]....
.L_35:
        /*001c*/ 	.word	0x00000006


	//----- nvinfo : EIATTR_RESERVED_SMEM_USED
	.align		4
.L_36:
        /*0020*/ 	.byte	0x01, 0x41
	.zero		2


	//----- nvinfo : EIATTR_SPARSE_MMA_MASK
	.align		4
        /*0024*/ 	.byte	0x03, 0x50
        /*0026*/ 	.short	0x0000


	//----- nvinfo : EIATTR_TCGEN05_1CTA_USED
	.align		4
        /*0028*/ 	.byte	0x01, 0x51
	.zero		2


	//----- nvinfo : EIATTR_MAXREG_COUNT
	.align		4
        /*002c*/ 	.byte	0x03, 0x1b
        /*002e*/ 	.short	0x00ff


	//----- nvinfo : EIATTR_NUM_BARRIERS
	.align		4
        /*0030*/ 	.byte	0x02, 0x4c
        /*0032*/ 	.byte	0x07
	.zero		1


	//----- nvinfo : EIATTR_EXTERNS
	.align		4
        /*0034*/ 	.byte	0x04, 0x0f
        /*0036*/ 	.short	(.L_38 - .L_37)


	//   ....[0]....
	.align		4
.L_37:
        /*0038*/ 	.word	index@(__assertfail)


	//----- nvinfo : EIATTR_MERCURY_ISA_VERSION
	.align		4
.L_38:
        /*003c*/ 	.byte	0x03, 0x5f
        /*003e*/ 	.short	0x0101


	//----- nvinfo : EIATTR_INT_WARP_WIDE_INSTR_OFFSETS
	.align		4
        /*0040*/ 	.byte	0x04, 0x31
        /*0042*/ 	.short	(.L_40 - .L_39)


	//   ....[0]....
.L_39:
        /*0044*/ 	.word	0x00001ed0


	//   ....[1]....
        /*0048*/ 	.word	0x00003bf0


	//   ....[2]....
        /*004c*/ 	.word	0x00003c20


	//   ....[3]....
        /*0050*/ 	.word	0x00003c70


	//   ....[4]....
        /*0054*/ 	.word	0x00004590


	//   ....[5]....
        /*0058*/ 	.word	0x000045f0


	//   ....[6]....
        /*005c*/ 	.word	0x000046d0


	//   ....[7]....
        /*0060*/ 	.word	0x00004740


	//   ....[8]....
        /*0064*/ 	.word	0x00004850


	//   ....[9]....
        /*0068*/ 	.word	0x000048e0


	//   ....[10]....
        /*006c*/ 	.word	0x00004ab0


	//   ....[11]....
        /*0070*/ 	.word	0x00004c10


	//----- nvinfo : EIATTR_COOP_GROUP_MASK_REGIDS
	.align		4
.L_40:
        /*0074*/ 	.byte	0x04, 0x29
        /*0076*/ 	.short	(.L_42 - .L_41)


	//   ....[0]....
.L_41:
        /*0078*/ 	.word	0xffffffff


	//   ....[1]....
        /*007c*/ 	.word	0xffffffff


	//   ....[2]....
        /*0080*/ 	.word	0xffffffff


	//   ....[3]....
        /*0084*/ 	.word	0xffffffff


	//   ....[4]....
        /*0088*/ 	.word	0xffffffff


	//   ....[5]....
        /*008c*/ 	.word	0xffffffff


	//   ....[6]....
        /*0090*/ 	.word	0xffffffff


	//   ....[7]....
        /*0094*/ 	.word	0xffffffff


	//   ....[8]....
        /*0098*/ 	.word	0xffffffff


	//   ....[9]....
        /*009c*/ 	.word	0xffffffff


	//   ....[10]....
        /*00a0*/ 	.word	0xffffffff


	//   ....[11]....
        /*00a4*/ 	.word	0xffffffff


	//   ....[12]....
        /*00a8*/ 	.word	0xffffffff


	//----- nvinfo : EIATTR_COOP_GROUP_INSTR_OFFSETS
	.align		4
.L_42:
        /*00ac*/ 	.byte	0x04, 0x28
        /*00ae*/ 	.short	(.L_44 - .L_43)


	//   ....[0]....
.L_43:
        /*00b0*/ 	.word	0x00000090


	//   ....[1]....
        /*00b4*/ 	.word	0x000004d0


	//   ....[2]....
        /*00b8*/ 	.word	0x00000730


	//   ....[3]....
        /*00bc*/ 	.word	0x000008d0


	//   ....[4]....
        /*00c0*/ 	.word	0x000009d0


	//   ....[5]....
        /*00c4*/ 	.word	0x00000b40


	//   ....[6]....
        /*00c8*/ 	.word	0x00000ce0


	//   ....[7]....
        /*00cc*/ 	.word	0x00001db0


	//   ....[8]....
        /*00d0*/ 	.word	0x00002ef0


	//   ....[9]....
        /*00d4*/ 	.word	0x00003100


	//   ....[10]....
        /*00d8*/ 	.word	0x00003130


	//   ....[11]....
        /*00dc*/ 	.word	0x00003ae0


	//   ....[12]....
        /*00e0*/ 	.word	0x00003d10


	//----- nvinfo : EIATTR_VRC_CTA_INIT_COUNT
	.align		4
.L_44:
        /*00e4*/ 	.byte	0x02, 0x4a
        /*00e6*/ 	.byte	0x80
	.zero		1


	//----- nvinfo : EIATTR_SYSCALL_OFFSETS
	.align		4
        /*00e8*/ 	.byte	0x04, 0x46
        /*00ea*/ 	.short	(.L_46 - .L_45)


	//   ....[0]....
.L_45:
        /*00ec*/ 	.word	0x00005690


	//   ....[1]....
        /*00f0*/ 	.word	0x000057d0


	//   ....[2]....
        /*00f4*/ 	.word	0x00005fd0


	//   ....[3]....
        /*00f8*/ 	.word	0x00006d70


	//   ....[4]....
        /*00fc*/ 	.word	0x00007ad0


	//   ....[5]....
        /*0100*/ 	.word	0x00008860


	//----- nvinfo : EIATTR_MBARRIER_INSTR_OFFSETS
	.align		4
.L_46:
        /*0104*/ 	.byte	0x04, 0x39
        /*0106*/ 	.short	(.L_48 - .L_47)


	//   ....[0]....
.L_47:
        /*0108*/ 	.word	0x000005d0
        /*010c*/ 	.word	0x000000ff
        /*0110*/ 	.word	0x00000000
        /*0114*/ 	.short	0x0100
        /*0116*/ 	.byte	0x05
	.zero		1


	//   ....[1]....
        /*0118*/ 	.word	0x000005e0
        /*011c*/ 	.word	0x000000ff
        /*0120*/ 	.word	0x00000050
        /*0124*/ 	.short	0x0100
        /*0126*/ 	.byte	0x05
	.zero		1


	//   ....[2]....
        /*0128*/ 	.word	0x000005f0
        /*012c*/ 	.word	0x000000ff
        /*0130*/ 	.word	0x00000008
        /*0134*/ 	.short	0x0100
        /*0136*/ 	.byte	0x05
	.zero		1


	//   ....[3]....
        /*0138*/ 	.word	0x00000600
        /*013c*/ 	.word	0x000000ff
        /*0140*/ 	.word	0x00000058
        /*0144*/ 	.short	0x0100
        /*0146*/ 	.byte	0x05
	.zero		1


	//   ....[4]....
        /*0148*/ 	.word	0x00000610
        /*014c*/ 	.word	0x000000ff
        /*0150*/ 	.word	0x00000010
        /*0154*/ 	.short	0x0100
        /*0156*/ 	.byte	0x05
	.zero		1


	//   ....[5]....
        /*0158*/ 	.word	0x00000620
        /*015c*/ 	.word	0x000000ff
        /*0160*/ 	.word	0x00000060
        /*0164*/ 	.short	0x0100
        /*0166*/ 	.byte	0x05
	.zero		1


	//   ....[6]....
        /*0168*/ 	.word	0x00000630
        /*016c*/ 	.word	0x000000ff
        /*0170*/ 	.word	0x00000018
        /*0174*/ 	.short	0x0100
        /*0176*/ 	.byte	0x05
	.zero		1


	//   ....[7]....
        /*0178*/ 	.word	0x00000640
        /*017c*/ 	.word	0x000000ff
        /*0180*/ 	.word	0x00000068
        /*0184*/ 	.short	0x0100
        /*0186*/ 	.byte	0x05
	.zero		1


	//   ....[8]....
        /*0188*/ 	.word	0x00000650
        /*018c*/ 	.word	0x000000ff
        /*0190*/ 	.word	0x00000020
        /*0194*/ 	.short	0x0100
        /*0196*/ 	.byte	0x05
	.zero		1


	//   ....[9]....
        /*0198*/ 	.word	0x00000660
        /*019c*/ 	.word	0x000000ff
        /*01a0*/ 	.word	0x00000070
        /*01a4*/ 	.short	0x0100
        /*01a6*/ 	.byte	0x05
	.zero		1


	//   ....[10]....
        /*01a8*/ 	.word	0x00000670
        /*01ac*/ 	.word	0x000000ff
        /*01b0*/ 	.word	0x00000028
        /*01b4*/ 	.short	0x0100
        /*01b6*/ 	.byte	0x05
	.zero		1


	//   ....[11]....
        /*01b8*/ 	.word	0x00000680
        /*01bc*/ 	.word	0x000000ff
        /*01c0*/ 	.word	0x00000078
        /*01c4*/ 	.short	0x0100
        /*01c6*/ 	.byte	0x05
	.zero		1


	//   ....[12]....
        /*01c8*/ 	.word	0x00000690
        /*01cc*/ 	.word	0x000000ff
        /*01d0*/ 	.word	0x00000030
        /*01d4*/ 	.short	0x0100
        /*01d6*/ 	.byte	0x05
	.zero		1


	//   ....[13]....
        /*01d8*/ 	.word	0x000006a0
        /*01dc*/ 	.word	0x000000ff
        /*01e0*/ 	.word	0x00000080
        /*01e4*/ 	.short	0x0100
        /*01e6*/ 	.byte	0x05
	.zero		1


	//   ....[14]....
        /*01e8*/ 	.word	0x000006b0
        /*01ec*/ 	.word	0x000000ff
        /*01f0*/ 	.word	0x00000038
        /*01f4*/ 	.short	0x0100
        /*01f6*/ 	.byte	0x05
	.zero		1


	//   ....[15]....
        /*01f8*/ 	.word	0x000006c0
        /*01fc*/ 	.word	0x000000ff
        /*0200*/ 	.word	0x00000088
        /*0204*/ 	.short	0x0100
        /*0206*/ 	.byte	0x05
	.zero		1


	//   ....[16]....
        /*0208*/ 	.word	0x000006d0
        /*020c*/ 	.word	0x000000ff
        /*0210*/ 	.word	0x00000040
        /*0214*/ 	.short	0x0100
        /*0216*/ 	.byte	0x05
	.zero		1


	//   ....[17]....
        /*0218*/ 	.word	0x000006e0
        /*021c*/ 	.word	0x000000ff
        /*0220*/ 	.word	0x00000090
        /*0224*/ 	.short	0x0100
        /*0226*/ 	.byte	0x05
	.zero		1


	//   ....[18]....
        /*0228*/ 	.word	0x000006f0
        /*022c*/ 	.word	0x000000ff
        /*0230*/ 	.word	0x00000048
        /*0234*/ 	.short	0x0100
        /*0236*/ 	.byte	0x05
	.zero		1


	//   ....[19]....
        /*0238*/ 	.word	0x00000700
        /*023c*/ 	.word	0x000000ff
        /*0240*/ 	.word	0x00000098
        /*0244*/ 	.short	0x0100
        /*0246*/ 	.byte	0x05
	.zero		1


	//   ....[20]....
        /*0248*/ 	.word	0x00000840
        /*024c*/ 	.word	0x000000ff
        /*0250*/ 	.word	0x000000a0
        /*0254*/ 	.short	0x0100
        /*0256*/ 	.byte	0x07
	.zero		1


	//   ....[21]....
        /*0258*/ 	.word	0x00000850
        /*025c*/ 	.word	0x000000ff
        /*0260*/ 	.word	0x000000c0
        /*0264*/ 	.short	0x0100
        /*0266*/ 	.byte	0x07
	.zero		1


	//   ....[22]....
        /*0268*/ 	.word	0x00000860
        /*026c*/ 	.word	0x000000ff
        /*0270*/ 	.word	0x000000a8
        /*0274*/ 	.short	0x0100
        /*0276*/ 	.byte	0x07
	.zero		1


	//   ....[23]....
        /*0278*/ 	.word	0x00000870
        /*027c*/ 	.word	0x000000ff
        /*0280*/ 	.word	0x000000c8
        /*0284*/ 	.short	0x0100
        /*0286*/ 	.byte	0x07
	.zero		1


	//   ....[24]....
        /*0288*/ 	.word	0x00000880
        /*028c*/ 	.word	0x000000ff
        /*0290*/ 	.word	0x000000b0
        /*0294*/ 	.short	0x0100
        /*0296*/ 	.byte	0x07
	.zero		1


	//   ....[25]....
        /*0298*/ 	.word	0x00000890
        /*029c*/ 	.word	0x000000ff
        /*02a0*/ 	.word	0x000000d0
        /*02a4*/ 	.short	0x0100
        /*02a6*/ 	.byte	0x07
	.zero		1


	//   ....[26]....
        /*02a8*/ 	.word	0x000008a0
        /*02ac*/ 	.word	0x000000ff
        /*02b0*/ 	.word	0x000000b8
        /*02b4*/ 	.short	0x0100
        /*02b6*/ 	.byte	0x07
	.zero		1


	//   ....[27]....
        /*02b8*/ 	.word	0x000008b0
        /*02bc*/ 	.word	0x000000ff
        /*02c0*/ 	.word	0x000000d8
        /*02c4*/ 	.short	0x0100
        /*02c6*/ 	.byte	0x07
	.zero		1


	//   ....[28]....
        /*02c8*/ 	.word	0x000009a0
        /*02cc*/ 	.word	0x000000ff
        /*02d0*/ 	.word	0x000000e0
        /*02d4*/ 	.short	0x0100
        /*02d6*/ 	.byte	0x05
	.zero		1


	//   ....[29]....
        /*02d8*/ 	.word	0x000009b0
        /*02dc*/ 	.word	0x000000ff
        /*02e0*/ 	.word	0x000000e8
        /*02e4*/ 	.short	0x0100
        /*02e6*/ 	.byte	0x05
	.zero		1


	//   ....[30]....
        /*02e8*/ 	.word	0x00000af0
        /*02ec*/ 	.word	0x000000ff
        /*02f0*/ 	.word	0x000000f0
        /*02f4*/ 	.short	0x0100
        /*02f6*/ 	.byte	0x05
	.zero		1


	//   ....[31]....
        /*02f8*/ 	.word	0x00000b00
        /*02fc*/ 	.word	0x000000ff
        /*0300*/ 	.word	0x00000100
        /*0304*/ 	.short	0x0100
        /*0306*/ 	.byte	0x05
	.zero		1


	//   ....[32]....
        /*0308*/ 	.word	0x00000b10
        /*030c*/ 	.word	0x000000ff
        /*0310*/ 	.word	0x000000f8
        /*0314*/ 	.short	0x0100
        /*0316*/ 	.byte	0x05
	.zero		1


	//   ....[33]....
        /*0318*/ 	.word	0x00000b20
        /*031c*/ 	.word	0x000000ff
        /*0320*/ 	.word	0x00000108
        /*0324*/ 	.short	0x0100
        /*0326*/ 	.byte	0x05
	.zero		1


	//   ....[34]....
        /*0328*/ 	.word	0x00000c50
        /*032c*/ 	.word	0x000000ff
        /*0330*/ 	.word	0x00000110
        /*0334*/ 	.short	0x0100
        /*0336*/ 	.byte	0x07
	.zero		1


	//   ....[35]....
        /*0338*/ 	.word	0x00000c60
        /*033c*/ 	.word	0x000000ff
        /*0340*/ 	.word	0x00000130
        /*0344*/ 	.short	0x0100
        /*0346*/ 	.byte	0x07
	.zero		1


	//   ....[36]....
        /*0348*/ 	.word	0x00000c70
        /*034c*/ 	.word	0x000000ff
        /*0350*/ 	.word	0x00000118
        /*0354*/ 	.short	0x0100
        /*0356*/ 	.byte	0x07
	.zero		1


	//   ....[37]....
        /*0358*/ 	.word	0x00000c80
        /*035c*/ 	.word	0x000000ff
        /*0360*/ 	.word	0x00000138
        /*0364*/ 	.short	0x0100
        /*0366*/ 	.byte	0x07
	.zero		1


	//   ....[38]....
        /*0368*/ 	.word	0x00000c90
        /*036c*/ 	.word	0x000000ff
        /*0370*/ 	.word	0x00000120
        /*0374*/ 	.short	0x0100
        /*0376*/ 	.byte	0x07
	.zero		1


	//   ....[39]....
        /*0378*/ 	.word	0x00000ca0
        /*037c*/ 	.word	0x000000ff
        /*0380*/ 	.word	0x00000140
        /*0384*/ 	.short	0x0100
        /*0386*/ 	.byte	0x07
	.zero		1


	//   ....[40]....
        /*0388*/ 	.word	0x00000cb0
        /*038c*/ 	.word	0x000000ff
        /*0390*/ 	.word	0x00000128
        /*0394*/ 	.short	0x0100
        /*0396*/ 	.byte	0x07
	.zero		1


	//   ....[41]....
        /*0398*/ 	.word	0x00000cc0
        /*039c*/ 	.word	0x000000ff
        /*03a0*/ 	.word	0x00000148
        /*03a4*/ 	.short	0x0100
        /*03a6*/ 	.byte	0x07
	.zero		1


	//   ....[42]....
        /*03a8*/ 	.word	0x00000db0
        /*03ac*/ 	.word	0x000000ff
        /*03b0*/ 	.word	0x00000150
        /*03b4*/ 	.short	0x0100
        /*03b6*/ 	.byte	0x05
	.zero		1


	//   ....[43]....
        /*03b8*/ 	.word	0x00000dc0
        /*03bc*/ 	.word	0x000000ff
        /*03c0*/ 	.word	0x00000160
        /*03c4*/ 	.short	0x0100
        /*03c6*/ 	.byte	0x05
	.zero		1


	//   ....[44]....
        /*03c8*/ 	.word	0x00000dd0
        /*03cc*/ 	.word	0x000000ff
        /*03d0*/ 	.word	0x00000158
        /*03d4*/ 	.short	0x0100
        /*03d6*/ 	.byte	0x05
	.zero		1


	//   ....[45]....
        /*03d8*/ 	.word	0x00000de0
        /*03dc*/ 	.word	0x000000ff
        /*03e0*/ 	.word	0x00000168
        /*03e4*/ 	.short	0x0100
        /*03e6*/ 	.byte	0x05
	.zero		1


	//   ....[46]....
        /*03e8*/ 	.word	0x000016b0
        /*03ec*/ 	.word	0x00000002
        /*03f0*/ 	.word	0x00000160
        /*03f4*/ 	.short	0x010a
        /*03f6*/ 	.byte	0xff
	.zero		1


	//   ....[47]....
        /*03f8*/ 	.word	0x000016e0
        /*03fc*/ 	.word	0x00000002
        /*0400*/ 	.word	0x00000150
        /*0404*/ 	.short	0x0101
        /*0406*/ 	.byte	0xff
	.zero		1


	//   ....[48]....
        /*0408*/ 	.word	0x000017b0
        /*040c*/ 	.word	0x000000ff
        /*0410*/ 	.word	0x00000050
        /*0414*/ 	.short	0x010a
        /*0416*/ 	.byte	0x08
	.zero		1


	//   ....[49]....
        /*0418*/ 	.word	0x00001850
        /*041c*/ 	.word	0x000000ff
        /*0420*/ 	.word	0x00000050
        /*0424*/ 	.short	0x010a
        /*0426*/ 	.byte	0x21
	.zero		1


	//   ....[50]....
        /*0428*/ 	.word	0x000019a0
        /*042c*/ 	.word	0x000000ff
        /*0430*/ 	.word	0x00000050
        /*0434*/ 	.short	0x010a
        /*0436*/ 	.byte	0x08
	.zero		1


	//   ....[51]....
        /*0438*/ 	.word	0x00001ab0
        /*043c*/ 	.word	0x000000ff
        /*0440*/ 	.word	0x000000e8
        /*0444*/ 	.short	0x0101
        /*0446*/ 	.byte	0x04
	.zero		1


	//   ....[52]....
        /*0448*/ 	.word	0x00001ad0
        /*044c*/ 	.word	0x000000ff
        /*0450*/ 	.word	0x00000050
        /*0454*/ 	.short	0x010a
        /*0456*/ 	.byte	0x08
	.zero		1


	//   ....[53]....
        /*0458*/ 	.word	0x00001b50
        /*045c*/ 	.word	0x000000ff
        /*0460*/ 	.word	0x00000050
        /*0464*/ 	.short	0x010a
        /*0466*/ 	.byte	0x11
	.zero		1


	//   ....[54]....
        /*0468*/ 	.word	0x00001ca0
        /*046c*/ 	.word	0x000000ff
        /*0470*/ 	.word	0x00000050
        /*0474*/ 	.short	0x010a
        /*0476*/ 	.byte	0x08
	.zero		1


	//   ....[55]....
        /*0478*/ 	.word	0x00001de0
        /*047c*/ 	.word	0x00000002
        /*0480*/ 	.word	0x000000f0
        /*0484*/ 	.short	0x010a
        /*0486*/ 	.byte	0xff
	.zero		1


	//   ....[56]....
        /*0488*/ 	.word	0x00001ea0
        /*048c*/ 	.word	0x00000002
        /*0490*/ 	.word	0x00000000
        /*0494*/ 	.short	0x0101
        /*0496*/ 	.byte	0xff
	.zero		1


	//   ....[57]....
        /*0498*/ 	.word	0x00002400
        /*049c*/ 	.word	0x000000ff
        /*04a0*/ 	.word	0x00000000
        /*04a4*/ 	.short	0x010a
        /*04a6*/ 	.byte	0x05
	.zero		1


	//   ....[58]....
        /*04a8*/ 	.word	0x00002490
        /*04ac*/ 	.word	0x000000ff
        /*04b0*/ 	.word	0x00000000
        /*04b4*/ 	.short	0x010a
        /*04b6*/ 	.byte	0x05
	.zero		1


	//   ....[59]....
        /*04b8*/ 	.word	0x00002520
        /*04bc*/ 	.word	0x000000ff
        /*04c0*/ 	.word	0x00000000
        /*04c4*/ 	.short	0x010a
        /*04c6*/ 	.byte	0x05
	.zero		1


	//   ....[60]....
        /*04c8*/ 	.word	0x000025b0
        /*04cc*/ 	.word	0x000000ff
        /*04d0*/ 	.word	0x00000000
        /*04d4*/ 	.short	0x010a
        /*04d6*/ 	.byte	0x05
	.zero		1


	//   ....[61]....
        /*04d8*/ 	.word	0x00002640
        /*04dc*/ 	.word	0x000000ff
        /*04e0*/ 	.word	0x00000000
        /*04e4*/ 	.short	0x010a
        /*04e6*/ 	.byte	0x05
	.zero		1


	//   ....[62]....
        /*04e8*/ 	.word	0x000026d0
        /*04ec*/ 	.word	0x000000ff
        /*04f0*/ 	.word	0x00000000
        /*04f4*/ 	.short	0x010a
        /*04f6*/ 	.byte	0x05
	.zero		1


	//   ....[63]....
        /*04f8*/ 	.word	0x00002760
        /*04fc*/ 	.word	0x000000ff
        /*0500*/ 	.word	0x00000000
        /*0504*/ 	.short	0x010a
        /*0506*/ 	.byte	0x05
	.zero		1


	//   ....[64]....
        /*0508*/ 	.word	0x000027f0
        /*050c*/ 	.word	0x000000ff
        /*0510*/ 	.word	0x00000000
        /*0514*/ 	.short	0x010a
        /*0516*/ 	.byte	0x05
	.zero		1


	//   ....[65]....
        /*0518*/ 	.word	0x00002880
        /*051c*/ 	.word	0x000000ff
        /*0520*/ 	.word	0x00000000
        /*0524*/ 	.short	0x010a
        /*0526*/ 	.byte	0x05
	.zero		1


	//   ....[66]....
        /*0528*/ 	.word	0x00002920
        /*052c*/ 	.word	0x00000000
        /*0530*/ 	.word	0x00000000
        /*0534*/ 	.short	0x010a
        /*0536*/ 	.byte	0xff
	.zero		1


	//   ....[67]....
        /*0538*/ 	.word	0x00002a40
        /*053c*/ 	.word	0x00000000
        /*0540*/ 	.word	0x00000150
        /*0544*/ 	.short	0x010a
        /*0546*/ 	.byte	0xff
	.zero		1


	//   ....[68]....
        /*0548*/ 	.word	0x00002ab0
        /*054c*/ 	.word	0x00000000
        /*0550*/ 	.word	0x00000000
        /*0554*/ 	.short	0x0101
        /*0556*/ 	.byte	0xff
	.zero		1


	//   ....[69]....
        /*0558*/ 	.word	0x00002ad0
        /*055c*/ 	.word	0x000000ff
        /*0560*/ 	.word	0x00000100
        /*0564*/ 	.short	0x010a
        /*0566*/ 	.byte	0x05
	.zero		1


	//   ....[70]....
        /*0568*/ 	.word	0x00002bf0
        /*056c*/ 	.word	0x00000000
        /*0570*/ 	.word	0x000000f0
        /*0574*/ 	.short	0x010a
        /*0576*/ 	.byte	0xff
	.zero		1


	//   ....[71]....
        /*0578*/ 	.word	0x00002cf0
        /*057c*/ 	.word	0x00000000
        /*0580*/ 	.word	0x00000000
        /*0584*/ 	.short	0x0101
        /*0586*/ 	.byte	0xff
	.zero		1


	//   ....[72]....
        /*0588*/ 	.word	0x00002d80
        /*058c*/ 	.word	0x000000ff
        /*0590*/ 	.word	0x00000100
        /*0594*/ 	.short	0x0106
        /*0596*/ 	.byte	0x05
	.zero		1


	//   ....[73]....
        /*0598*/ 	.word	0x00002da0
        /*059c*/ 	.word	0x000000ff
        /*05a0*/ 	.word	0x00000100
        /*05a4*/ 	.short	0x010a
        /*05a6*/ 	.byte	0x05
	.zero		1


	//   ....[74]....
        /*05a8*/ 	.word	0x00002e30
        /*05ac*/ 	.word	0x000000ff
        /*05b0*/ 	.word	0x00000100
        /*05b4*/ 	.short	0x0106
        /*05b6*/ 	.byte	0x04
	.zero		1


	//   ....[75]....
        /*05b8*/ 	.word	0x00002e70
        /*05bc*/ 	.word	0x00000000
        /*05c0*/ 	.word	0x00000100
        /*05c4*/ 	.short	0x010a
        /*05c6*/ 	.byte	0xff
	.zero		1


	//   ....[76]....
        /*05c8*/ 	.word	0x00003370
        /*05cc*/ 	.word	0x00000000
        /*05d0*/ 	.word	0x000000f0
        /*05d4*/ 	.short	0x010a
        /*05d6*/ 	.byte	0xff
	.zero		1


	//   ....[77]....
        /*05d8*/ 	.word	0x00003470
        /*05dc*/ 	.word	0x00000003
        /*05e0*/ 	.word	0x00000000
        /*05e4*/ 	.short	0x0101
        /*05e6*/ 	.byte	0xff
	.zero		1


	//   ....[78]....
        /*05e8*/ 	.word	0x00003480
        /*05ec*/ 	.word	0x000000ff
        /*05f0*/ 	.word	0x00000000
        /*05f4*/ 	.short	0x010a
        /*05f6*/ 	.byte	0x04
	.zero		1


	//   ....[79]....
        /*05f8*/ 	.word	0x00003500
        /*05fc*/ 	.word	0x000000ff
        /*0600*/ 	.word	0x00000130
        /*0604*/ 	.short	0x010a
        /*0606*/ 	.byte	0x08
	.zero		1


	//   ....[80]....
        /*0608*/ 	.word	0x000035e0
        /*060c*/ 	.word	0x000000ff
        /*0610*/ 	.word	0x00000000
        /*0614*/ 	.short	0x010a
        /*0616*/ 	.byte	0x07
	.zero		1


	//   ....[81]....
        /*0618*/ 	.word	0x00003720
        /*061c*/ 	.word	0x000000ff
        /*0620*/ 	.word	0x00000000
        /*0624*/ 	.short	0x010a
        /*0626*/ 	.byte	0x04
	.zero		1


	//   ....[82]....
        /*0628*/ 	.word	0x00003910
        /*062c*/ 	.word	0x000000ff
        /*0630*/ 	.word	0x00000000
        /*0634*/ 	.short	0x010a
        /*0636*/ 	.byte	0x05
	.zero		1


	//   ....[83]....
        /*0638*/ 	.word	0x000039a0
        /*063c*/ 	.word	0x000000ff
        /*0640*/ 	.word	0x00000000
        /*0644*/ 	.short	0x010a
        /*0646*/ 	.byte	0x05
	.zero		1


	//   ....[84]....
        /*0648*/ 	.word	0x00003a30
        /*064c*/ 	.word	0x000000ff
        /*0650*/ 	.word	0x00000000
        /*0654*/ 	.short	0x010a
        /*0656*/ 	.byte	0x05
	.zero		1


	//   ....[85]....
        /*0658*/ 	.word	0x00003ac0
        /*065c*/ 	.word	0x000000ff
        /*0660*/ 	.word	0x00000000
        /*0664*/ 	.short	0x010a
        /*0666*/ 	.byte	0x07
	.zero		1


	//   ....[86]....
        /*0668*/ 	.word	0x00003f40
        /*066c*/ 	.word	0x00000000
        /*0670*/ 	.word	0x000000f0
        /*0674*/ 	.short	0x010a
        /*0676*/ 	.byte	0xff
	.zero		1


	//   ....[87]....
        /*0678*/ 	.word	0x00004000
        /*067c*/ 	.word	0x00000000
        /*0680*/ 	.word	0x00000000
        /*0684*/ 	.short	0x0101
        /*0686*/ 	.byte	0xff
	.zero		1


	//   ....[88]....
        /*0688*/ 	.word	0x00004320
        /*068c*/ 	.word	0x000000ff
        /*0690*/ 	.word	0x000000e8
        /*0694*/ 	.short	0x010a
        /*0696*/ 	.byte	0x07
	.zero		1


	//   ....[89]....
        /*0698*/ 	.word	0x00004510
        /*069c*/ 	.word	0x000000ff
        /*06a0*/ 	.word	0x000000c0
        /*06a4*/ 	.short	0x010a
        /*06a6*/ 	.byte	0x07
	.zero		1


	//   ....[90]....
        /*06a8*/ 	.word	0x00004680
        /*06ac*/ 	.word	0x000000ff
        /*06b0*/ 	.word	0x000000a0
        /*06b4*/ 	.short	0x010b
        /*06b6*/ 	.byte	0x07
	.zero		1


	//   ....[91]....
        /*06b8*/ 	.word	0x00004690
        /*06bc*/ 	.word	0x000000ff
        /*06c0*/ 	.word	0x00000000
        /*06c4*/ 	.short	0x0101
        /*06c6*/ 	.byte	0x08
	.zero		1


	//   ....[92]....
        /*06c8*/ 	.word	0x000046a0
        /*06cc*/ 	.word	0x000000ff
        /*06d0*/ 	.word	0x000000c8
        /*06d4*/ 	.short	0x010a
        /*06d6*/ 	.byte	0x07
	.zero		1


	//   ....[93]....
        /*06d8*/ 	.word	0x000047f0
        /*06dc*/ 	.word	0x000000ff
        /*06e0*/ 	.word	0x000000a8
        /*06e4*/ 	.short	0x010b
        /*06e6*/ 	.byte	0x07
	.zero		1


	//   ....[94]....
        /*06e8*/ 	.word	0x00004800
        /*06ec*/ 	.word	0x000000ff
        /*06f0*/ 	.word	0x00000000
        /*06f4*/ 	.short	0x0101
        /*06f6*/ 	.byte	0x08
	.zero		1


	//   ....[95]....
        /*06f8*/ 	.word	0x00004810
        /*06fc*/ 	.word	0x000000ff
        /*0700*/ 	.word	0x000000d0
        /*0704*/ 	.short	0x010a
        /*0706*/ 	.byte	0x07
	.zero		1


	//   ....[96]....
        /*0708*/ 	.word	0x00004990
        /*070c*/ 	.word	0x000000ff
        /*0710*/ 	.word	0x000000b0
        /*0714*/ 	.short	0x010b
        /*0716*/ 	.byte	0x07
	.zero		1


	//   ....[97]....
        /*0718*/ 	.word	0x000049d0
        /*071c*/ 	.word	0x000000ff
        /*0720*/ 	.word	0x00000000
        /*0724*/ 	.short	0x0101
        /*0726*/ 	.byte	0x08
	.zero		1


	//   ....[98]....
        /*0728*/ 	.word	0x00004a10
        /*072c*/ 	.word	0x000000ff
        /*0730*/ 	.word	0x000000d8
        /*0734*/ 	.short	0x010a
        /*0736*/ 	.byte	0x07
	.zero		1


	//   ....[99]....
        /*0738*/ 	.word	0x00004c50
        /*073c*/ 	.word	0x000000ff
        /*0740*/ 	.word	0x000000b8
        /*0744*/ 	.short	0x010b
        /*0746*/ 	.byte	0x07
	.zero		1


	//   ....[100]....
        /*0748*/ 	.word	0x00004c70
        /*074c*/ 	.word	0x000000ff
        /*0750*/ 	.word	0x00000000
        /*0754*/ 	.short	0x0101
        /*0756*/ 	.byte	0x0d
	.zero		1


	//   ....[101]....
        /*0758*/ 	.word	0x00004ca0
        /*075c*/ 	.word	0x000000ff
        /*0760*/ 	.word	0x000000c0
        /*0764*/ 	.short	0x010a
        /*0766*/ 	.byte	0x07
	.zero		1


	//   ....[102]....
        /*0768*/ 	.word	0x00004cc0
        /*076c*/ 	.word	0x000000ff
        /*0770*/ 	.word	0x000000c8
        /*0774*/ 	.short	0x010a
        /*0776*/ 	.byte	0x07
	.zero		1


	//   ....[103]....
        /*0778*/ 	.word	0x00004ce0
        /*077c*/ 	.word	0x000000ff
        /*0780*/ 	.word	0x000000d0
        /*0784*/ 	.short	0x010a
        /*0786*/ 	.byte	0x07
	.zero		1


	//   ....[104]....
        /*0788*/ 	.word	0x00004d20
        /*078c*/ 	.word	0x00000000
        /*0790*/ 	.word	0x000000d8
        /*0794*/ 	.short	0x010a
        /*0796*/ 	.byte	0xff
	.zero		1


	//   ....[105]....
        /*0798*/ 	.word	0x00005060
        /*079c*/ 	.word	0x00000000
        /*07a0*/ 	.word	0x000000f0
        /*07a4*/ 	.short	0x010a
        /*07a6*/ 	.byte	0xff
	.zero		1


	//   ....[106]....
        /*07a8*/ 	.word	0x00005170
        /*07ac*/ 	.word	0x00000000
        /*07b0*/ 	.word	0x00000000
        /*07b4*/ 	.short	0x0101
        /*07b6*/ 	.byte	0xff
	.zero		1


	//   ....[107]....
        /*07b8*/ 	.word	0x00005b90
        /*07bc*/ 	.word	0x00000002
        /*07c0*/ 	.word	0x000000a0
        /*07c4*/ 	.short	0x010a
        /*07c6*/ 	.byte	0xff
	.zero		1


	//   ....[108]....
        /*07c8*/ 	.word	0x00005bd0
        /*07cc*/ 	.word	0x00000071
        /*07d0*/ 	.word	0x00000110
        /*07d4*/ 	.short	0x010a
        /*07d6*/ 	.byte	0xff
	.zero		1


	//   ....[109]....
        /*07d8*/ 	.word	0x00005d10
        /*07dc*/ 	.word	0x00000002
        /*07e0*/ 	.word	0x000000a0
        /*07e4*/ 	.short	0x010a
        /*07e6*/ 	.byte	0xff
	.zero		1


	//   ....[110]....
        /*07e8*/ 	.word	0x00005e30
        /*07ec*/ 	.word	0x00000000
        /*07f0*/ 	.word	0x00000000
        /*07f4*/ 	.short	0x0101
        /*07f6*/ 	.byte	0xff
	.zero		1


	//   ....[111]....
        /*07f8*/ 	.word	0x00005eb0
        /*07fc*/ 	.word	0x00000071
        /*0800*/ 	.word	0x00000110
        /*0804*/ 	.short	0x010a
        /*0806*/ 	.byte	0xff
	.zero		1


	//   ....[112]....
        /*0808*/ 	.word	0x00006a00
        /*080c*/ 	.word	0x00000000
        /*0810*/ 	.word	0x000000a0
        /*0814*/ 	.short	0x010a
        /*0816*/ 	.byte	0xff
	.zero		1


	//   ....[113]....
        /*0818*/ 	.word	0x00006ac0
        /*081c*/ 	.word	0x00000000
        /*0820*/ 	.word	0x000000a0
        /*0824*/ 	.short	0x010a
        /*0826*/ 	.byte	0xff
	.zero		1


	//   ....[114]....
        /*0828*/ 	.word	0x00006bf0
        /*082c*/ 	.word	0x00000000
        /*0830*/ 	.word	0x00000000
        /*0834*/ 	.short	0x0101
        /*0836*/ 	.byte	0xff
	.zero		1


	//   ....[115]....
        /*0838*/ 	.word	0x00007760
        /*083c*/ 	.word	0x00000000
        /*0840*/ 	.word	0x000000a0
        /*0844*/ 	.short	0x010a
        /*0846*/ 	.byte	0xff
	.zero		1


	//   ....[116]....
        /*0848*/ 	.word	0x00007820
        /*084c*/ 	.word	0x00000000
        /*0850*/ 	.word	0x000000a0
        /*0854*/ 	.short	0x010a
        /*0856*/ 	.byte	0xff
	.zero		1


	//   ....[117]....
        /*0858*/ 	.word	0x00007950
        /*085c*/ 	.word	0x00000000
        /*0860*/ 	.word	0x00000000
        /*0864*/ 	.short	0x0101
        /*0866*/ 	.byte	0xff
	.zero		1


	//   ....[118]....
        /*0868*/ 	.word	0x000084f0
        /*086c*/ 	.word	0x00000000
        /*0870*/ 	.word	0x000000a0
        /*0874*/ 	.short	0x010a
        /*0876*/ 	.byte	0xff
	.zero		1


	//   ....[119]....
        /*0878*/ 	.word	0x000085b0
        /*087c*/ 	.word	0x00000000
        /*0880*/ 	.word	0x000000a0
        /*0884*/ 	.short	0x010a
        /*0886*/ 	.byte	0xff
	.zero		1


	//   ....[120]....
        /*0888*/ 	.word	0x000086e0
        /*088c*/ 	.word	0x00000000
        /*0890*/ 	.word	0x00000000
        /*0894*/ 	.short	0x0101
        /*0896*/ 	.byte	0xff
	.zero		1


	//   ....[121]....
        /*0898*/ 	.word	0x00008b20
        /*089c*/ 	.word	0x000000ff
        /*08a0*/ 	.word	0x00000000
        /*08a4*/ 	.short	0x0101
        /*08a6*/ 	.byte	0x05
	.zero		1


	//   ....[122]....
        /*08a8*/ 	.word	0x00009360
        /*08ac*/ 	.word	0x00000002
        /*08b0*/ 	.word	0x00000160
        /*08b4*/ 	.short	0x010a
        /*08b6*/ 	.byte	0xff
	.zero		1


	//   ....[123]....
        /*08b8*/ 	.word	0x000093c0
        /*08bc*/ 	.word	0x00000002
        /*08c0*/ 	.word	0x00000050
        /*08c4*/ 	.short	0x010a
        /*08c6*/ 	.byte	0xff
	.zero		1


	//   ....[124]....
        /*08c8*/ 	.word	0x00009420
        /*08cc*/ 	.word	0x00000002
        /*08d0*/ 	.word	0x00000050
        /*08d4*/ 	.short	0x010a
        /*08d6*/ 	.byte	0xff
	.zero		1


	//   ....[125]....
        /*08d8*/ 	.word	0x00009470
        /*08dc*/ 	.word	0x00000002
        /*08e0*/ 	.word	0x000000f0
        /*08e4*/ 	.short	0x010a
        /*08e6*/ 	.byte	0xff
	.zero		1


	//   ....[126]....
        /*08e8*/ 	.word	0x000094d0
        /*08ec*/ 	.word	0x00000000
        /*08f0*/ 	.word	0x00000000
        /*08f4*/ 	.short	0x010a
        /*08f6*/ 	.byte	0xff
	.zero		1


	//   ....[127]....
        /*08f8*/ 	.word	0x00009530
        /*08fc*/ 	.word	0x00000000
        /*0900*/ 	.word	0x00000000
        /*0904*/ 	.short	0x010a
        /*0906*/ 	.byte	0xff
	.zero		1


	//   ....[128]....
        /*0908*/ 	.word	0x00009590
        /*090c*/ 	.word	0x00000000
        /*0910*/ 	.word	0x00000000
        /*0914*/ 	.short	0x010a
        /*0916*/ 	.byte	0xff
	.zero		1


	//   ....[129]....
        /*0918*/ 	.word	0x000095f0
        /*091c*/ 	.word	0x00000000
        /*0920*/ 	.word	0x00000000
        /*0924*/ 	.short	0x010a
        /*0926*/ 	.byte	0xff
	.zero		1


	//   ....[130]....
        /*0928*/ 	.word	0x00009650
        /*092c*/ 	.word	0x00000000
        /*0930*/ 	.word	0x00000000
        /*0934*/ 	.short	0x010a
        /*0936*/ 	.byte	0xff
	.zero		1


	//   ....[131]....
        /*0938*/ 	.word	0x000096b0
        /*093c*/ 	.word	0x00000000
        /*0940*/ 	.word	0x00000000
        /*0944*/ 	.short	0x010a
        /*0946*/ 	.byte	0xff
	.zero		1


	//   ....[132]....
        /*0948*/ 	.word	0x00009710
        /*094c*/ 	.word	0x00000000
        /*0950*/ 	.word	0x00000000
        /*0954*/ 	.short	0x010a
        /*0956*/ 	.byte	0xff
	.zero		1


	//   ....[133]....
        /*0958*/ 	.word	0x00009770
        /*095c*/ 	.word	0x00000000
        /*0960*/ 	.word	0x00000000
        /*0964*/ 	.short	0x010a
        /*0966*/ 	.byte	0xff
	.zero		1


	//   ....[134]....
        /*0968*/ 	.word	0x000097d0
        /*096c*/ 	.word	0x00000000
        /*0970*/ 	.word	0x00000000
        /*0974*/ 	.short	0x010a
        /*0976*/ 	.byte	0xff
	.zero		1


	//   ....[135]....
        /*0978*/ 	.word	0x00009820
        /*097c*/ 	.word	0x00000000
        /*0980*/ 	.word	0x00000150
        /*0984*/ 	.short	0x010a
        /*0986*/ 	.byte	0xff
	.zero		1


	//   ....[136]....
        /*0988*/ 	.word	0x00009880
        /*098c*/ 	.word	0x00000000
        /*0990*/ 	.word	0x00000100
        /*0994*/ 	.short	0x010a
        /*0996*/ 	.byte	0xff
	.zero		1


	//   ....[137]....
        /*0998*/ 	.word	0x000098d0
        /*099c*/ 	.word	0x00000000
        /*09a0*/ 	.word	0x000000f0
        /*09a4*/ 	.short	0x010a
        /*09a6*/ 	.byte	0xff
	.zero		1


	//   ....[138]....
        /*09a8*/ 	.word	0x00009930
        /*09ac*/ 	.word	0x00000000
        /*09b0*/ 	.word	0x00000100
        /*09b4*/ 	.short	0x010a
        /*09b6*/ 	.byte	0xff
	.zero		1


	//   ....[139]....
        /*09b8*/ 	.word	0x00009980
        /*09bc*/ 	.word	0x00000000
        /*09c0*/ 	.word	0x000000f0
        /*09c4*/ 	.short	0x010a
        /*09c6*/ 	.byte	0xff
	.zero		1


	//   ....[140]....
        /*09c8*/ 	.word	0x000099e0
        /*09cc*/ 	.word	0x00000002
        /*09d0*/ 	.word	0x00000130
        /*09d4*/ 	.short	0x010a
        /*09d6*/ 	.byte	0xff
	.zero		1


	//   ....[141]....
        /*09d8*/ 	.word	0x00009a40
        /*09dc*/ 	.word	0x00000000
        /*09e0*/ 	.word	0x00000000
        /*09e4*/ 	.short	0x010a
        /*09e6*/ 	.byte	0xff
	.zero		1


	//   ....[142]....
        /*09e8*/ 	.word	0x00009aa0
        /*09ec*/ 	.word	0x00000000
        /*09f0*/ 	.word	0x00000000
        /*09f4*/ 	.short	0x010a
        /*09f6*/ 	.byte	0xff
	.zero		1


	//   ....[143]....
        /*09f8*/ 	.word	0x00009b00
        /*09fc*/ 	.word	0x00000000
        /*0a00*/ 	.word	0x00000000
        /*0a04*/ 	.short	0x010a
        /*0a06*/ 	.byte	0xff
	.zero		1


	//   ....[144]....
        /*0a08*/ 	.word	0x00009b60
        /*0a0c*/ 	.word	0x00000000
        /*0a10*/ 	.word	0x00000000
        /*0a14*/ 	.short	0x010a
        /*0a16*/ 	.byte	0xff
	.zero		1


	//   ....[145]....
        /*0a18*/ 	.word	0x00009bc0
        /*0a1c*/ 	.word	0x00000000
        /*0a20*/ 	.word	0x00000000
        /*0a24*/ 	.short	0x010a
        /*0a26*/ 	.byte	0xff
	.zero		1


	//   ....[146]....
        /*0a28*/ 	.word	0x00009c10
        /*0a2c*/ 	.word	0x00000000
        /*0a30*/ 	.word	0x000000f0
        /*0a34*/ 	.short	0x010a
        /*0a36*/ 	.byte	0xff
	.zero		1


	//   ....[147]....
        /*0a38*/ 	.word	0x00009c70
        /*0a3c*/ 	.word	0x00000000
        /*0a40*/ 	.word	0x000000e8
        /*0a44*/ 	.short	0x010a
        /*0a46*/ 	.byte	0xff
	.zero		1


	//   ....[148]....
        /*0a48*/ 	.word	0x00009cd0
        /*0a4c*/ 	.word	0x00000000
        /*0a50*/ 	.word	0x000000c0
        /*0a54*/ 	.short	0x010a
        /*0a56*/ 	.byte	0xff
	.zero		1


	//   ....[149]....
        /*0a58*/ 	.word	0x00009d30
        /*0a5c*/ 	.word	0x00000000
        /*0a60*/ 	.word	0x000000c8
        /*0a64*/ 	.short	0x010a
        /*0a66*/ 	.byte	0xff
	.zero		1


	//   ....[150]....
        /*0a68*/ 	.word	0x00009d90
        /*0a6c*/ 	.word	0x00000000
        /*0a70*/ 	.word	0x000000d0
        /*0a74*/ 	.short	0x010a
        /*0a76*/ 	.byte	0xff
	.zero		1


	//   ....[151]....
        /*0a78*/ 	.word	0x00009df0
        /*0a7c*/ 	.word	0x00000000
        /*0a80*/ 	.word	0x000000d8
        /*0a84*/ 	.short	0x010a
        /*0a86*/ 	.byte	0xff
	.zero		1


	//   ....[152]....
        /*0a88*/ 	.word	0x00009e50
        /*0a8c*/ 	.word	0x00000000
        /*0a90*/ 	.word	0x000000c0
        /*0a94*/ 	.short	0x010a
        /*0a96*/ 	.byte	0xff
	.zero		1


	//   ....[153]....
        /*0a98*/ 	.word	0x00009eb0
        /*0a9c*/ 	.word	0x00000000
        /*0aa0*/ 	.word	0x000000c8
        /*0aa4*/ 	.short	0x010a
        /*0aa6*/ 	.byte	0xff
	.zero		1


	//   ....[154]....
        /*0aa8*/ 	.word	0x00009f10
        /*0aac*/ 	.word	0x00000000
        /*0ab0*/ 	.word	0x000000d0
        /*0ab4*/ 	.short	0x010a
        /*0ab6*/ 	.byte	0xff
	.zero		1


	//   ....[155]....
        /*0ab8*/ 	.word	0x00009f60
        /*0abc*/ 	.word	0x00000000
        /*0ac0*/ 	.word	0x000000f0
        /*0ac4*/ 	.short	0x010a
        /*0ac6*/ 	.byte	0xff
	.zero		1


	//   ....[156]....
        /*0ac8*/ 	.word	0x00009fb0
        /*0acc*/ 	.word	0x00000002
        /*0ad0*/ 	.word	0x000000a0
        /*0ad4*/ 	.short	0x010a
        /*0ad6*/ 	.byte	0xff
	.zero		1


	//   ....[157]....
        /*0ad8*/ 	.word	0x0000a000
        /*0adc*/ 	.word	0x00000071
        /*0ae0*/ 	.word	0x00000110
        /*0ae4*/ 	.short	0x010a
        /*0ae6*/ 	.byte	0xff
	.zero		1


	//   ....[158]....
        /*0ae8*/ 	.word	0x0000a050
        /*0aec*/ 	.word	0x00000000
        /*0af0*/ 	.word	0x000000a0
        /*0af4*/ 	.short	0x010a
        /*0af6*/ 	.byte	0xff
	.zero		1


	//   ....[159]....
        /*0af8*/ 	.word	0x0000a0a0
        /*0afc*/ 	.word	0x00000000
        /*0b00*/ 	.word	0x000000a0
        /*0b04*/ 	.short	0x010a
        /*0b06*/ 	.byte	0xff
	.zero		1


	//   ....[160]....
        /*0b08*/ 	.word	0x0000a0f0
        /*0b0c*/ 	.word	0x00000000
        /*0b10*/ 	.word	0x000000a0
        /*0b14*/ 	.short	0x010a
        /*0b16*/ 	.byte	0xff
	.zero		1


	//----- nvinfo : EIATTR_NUM_MBARRIERS
	.align		4
.L_48:
        /*0b18*/ 	.byte	0x03, 0x38
        /*0b1a*/ 	.short	0x002e


	//----- nvinfo : EIATTR_EXIT_INSTR_OFFSETS
	.align		4
        /*0b1c*/ 	.byte	0x04, 0x1c
        /*0b1e*/ 	.short	(.L_50 - .L_49)


	//   ....[0]....
.L_49:
        /*0b20*/ 	.word	0x00002950


	//   ....[1]....
        /*0b24*/ 	.word	0x00002e40


	//   ....[2]....
        /*0b28*/ 	.word	0x00002ea0


	//   ....[3]....
        /*0b2c*/ 	.word	0x00003d20


	//   ....[4]....
        /*0b30*/ 	.word	0x00004d50


	//   ....[5]....
        /*0b34*/ 	.word	0x00004d90


	//   ....[6]....
        /*0b38*/ 	.word	0x00009350


	//----- nvinfo : EIATTR_MAX_THREADS
	.align		4
.L_50:
        /*0b3c*/ 	.byte	0x04, 0x05
        /*0b3e*/ 	.short	(.L_52 - .L_51)
.L_51:
        /*0b40*/ 	.word	0x00000100
        /*0b44*/ 	.word	0x00000001
        /*0b48*/ 	.word	0x00000001


	//----- nvinfo : EIATTR_CRS_STACK_SIZE
	.align		4
.L_52:
        /*0b4c*/ 	.byte	0x04, 0x1e
        /*0b4e*/ 	.short	(.L_54 - .L_53)
.L_53:
        /*0b50*/ 	.word	0x00000000


	//----- nvinfo : EIATTR_CBANK_PARAM_SIZE
	.align		4
.L_54:
        /*0b54*/ 	.byte	0x03, 0x19
        /*0b56*/ 	.short	0x0800


	//----- nvinfo : EIATTR_PARAM_CBANK
	.align		4
        /*0b58*/ 	.byte	0x04, 0x0a
        /*0b5a*/ 	.short	(.L_56 - .L_55)
	.align		4
.L_55:
        /*0b5c*/ 	.word	index@(.nv.constant0._ZN7cutlass13device_kernelINS_4gemm6kernel13GemmUniversalIN4cute5tupleIJiiiiEEENS1_10collective13CollectiveMmaINS1_35MainloopSm100TmaUmmaWarpSpecializedILi10ELi2ELi4ENS5_IJNS4_1CILi1EEESB_SB_EEEEENS5_IJNSA_ILi64EEENSA_ILi256EEESE_EEENS_12float_e5m2_tENS5_IJlSB_lEEESH_SI_NS4_8TiledMMAINS4_8MMA_AtomIJNS4_10MMA_TraitsINS4_19SM100_MMA_F8F6F4_SSEJSH_SH_fSE_SF_NS4_17integral_constantINS4_4UMMA5MajorELSP_0EEESQ_NSN_INSO_7ScaleInELSR_0EEESS_EEEEEENS4_6LayoutISC_NS5_IJNSA_ILi0EEESW_SW_EEEEENS5_IJNS4_10UnderscoreESZ_SZ_EEEEENS4_13SM90_TMA_LOADENS4_14ComposedLayoutINS4_7SwizzleILi2ELi4ELi3EEENS4_18smem_ptr_flag_bitsILi8EEENSV_INS5_IJNSA_ILi8EEESE_EEENS5_IJSE_SB_EEEEEEEvNS4_8identityES12_S1C_vS1D_EENS_8epilogue10collective18CollectiveEpilogueINS1F_23Sm100TmaWarpSpecializedILi4ELi2ELi32ELb0ELb0EEEJSG_NS5_IJNSV_ISE_SB_EES1K_EEESH_SI_SH_SI_NS1F_6fusion15FusionCallbacksIS1J_NS1M_17LinearCombinationISH_fSH_fLNS_15FloatRoundStyleE2EEESG_S1L_JEEENS4_5SM1004TMEM4LOAD26SM100_TMEM_LOAD_16dp32b32xES12_S1C_NS4_39AutoVectorizingCopyWithAssumedAlignmentILi128EEENS4_14SM90_TMA_STOREES1C_S1X_S1X_EEEvvEEEEvNT_6ParamsE)
        /*0b60*/ 	.short	0x0380
        /*0b62*/ 	.short	0x0800


	//----- nvinfo : EIATTR_SW_WAR
	.align		4
.L_56:
        /*0b64*/ 	.byte	0x04, 0x36
        /*0b66*/ 	.short	(.L_58 - .L_57)
.L_57:
        /*0b68*/ 	.word	0x00000008
.L_58:


//--------------------- .nv.callgraph             --------------------------
	.section	.nv.callgraph,"",@"SHT_CUDA_CALLGRAPH"
	.align	4
	.sectionentsize	8
	.align		4
        /*0000*/ 	.word	0x00000000
	.align		4
        /*0004*/ 	.word	0xffffffff
	.align		4
        /*0008*/ 	.word	index@(_ZN7cutlass13device_kernelINS_4gemm6kernel13GemmUniversalIN4cute5tupleIJiiiiEEENS1_10collective13CollectiveMmaINS1_35MainloopSm100TmaUmmaWarpSpecializedILi10ELi2ELi4ENS5_IJNS4_1CILi1EEESB_SB_EEEEENS5_IJNSA_ILi64EEENSA_ILi256EEESE_EEENS_12float_e5m2_tENS5_IJlSB_lEEESH_SI_NS4_8TiledMMAINS4_8MMA_AtomIJNS4_10MMA_TraitsINS4_19SM100_MMA_F8F6F4_SSEJSH_SH_fSE_SF_NS4_17integral_constantINS4_4UMMA5MajorELSP_0EEESQ_NSN_INSO_7ScaleInELSR_0EEESS_EEEEEENS4_6LayoutISC_NS5_IJNSA_ILi0EEESW_SW_EEEEENS5_IJNS4_10UnderscoreESZ_SZ_EEEEENS4_13SM90_TMA_LOADENS4_14ComposedLayoutINS4_7SwizzleILi2ELi4ELi3EEENS4_18smem_ptr_flag_bitsILi8EEENSV_INS5_IJNSA_ILi8EEESE_EEENS5_IJSE_SB_EEEEEEEvNS4_8identityES12_S1C_vS1D_EENS_8epilogue10collective18CollectiveEpilogueINS1F_23Sm100TmaWarpSpecializedILi4ELi2ELi32ELb0ELb0EEEJSG_NS5_IJNSV_ISE_SB_EES1K_EEESH_SI_SH_SI_NS1F_6fusion15FusionCallbacksIS1J_NS1M_17LinearCombinationISH_fSH_fLNS_15FloatRoundStyleE2EEESG_S1L_JEEENS4_5SM1004TMEM4LOAD26SM100_TMEM_LOAD_16dp32b32xES12_S1C_NS4_39AutoVectorizingCopyWithAssumedAlignmentILi128EEENS4_14SM90_TMA_STOREES1C_S1X_S1X_EEEvvEEEEvNT_6ParamsE)
	.align		4
        /*000c*/ 	.word	index@(__assertfail)
	.align		4
        /*0010*/ 	.word	0x00000000
	.align		4
        /*0014*/ 	.word	0xfffffffe
	.align		4
        /*0018*/ 	.word	0x00000000
	.align		4
        /*001c*/ 	.word	0xfffffffd
	.align		4
        /*0020*/ 	.word	0x00000000
	.align		4
        /*0024*/ 	.word	0xfffffffc


//--------------------- .nv.constant4             --------------------------
	.section	.nv.constant4,"a",@progbits
	.align	8
	.align		8
.nv.constant4:
        /*0000*/ 	.dword	__assertfail
	.align		8
        /*0008*/ 	.dword	__unnamed_1
	.align		8
        /*0010*/ 	.dword	__unnamed_2
	.align		8
        /*0018*/ 	.dword	__unnamed_3
	.align		8
        /*0020*/ 	.dword	_ZN40_INTERNAL_78b1e42c_4_k_cu_f83814c8_316284cuda3std3__45__cpo5beginE
	.align		8
        /*0028*/ 	.dword	_ZN40_INTERNAL_78b1e42c_4_k_cu_f83814c8_316284cuda3std3__45__cpo3endE
	.align		8
        /*0030*/ 	.dword	_ZN40_INTERNAL_78b1e42c_4_k_cu_f83814c8_316284cuda3std3__45__cpo6cbeginE
	.align		8
        /*0038*/ 	.dword	_ZN40_INTERNAL_78b1e42c_4_k_cu_f83814c8_316284cuda3std3__45__cpo4cendE
	.align		8
        /*0040*/ 	.dword	_ZN40_INTERNAL_78b1e42c_4_k_cu_f83814c8_316284cuda3std3__442_GLOBAL__N__78b1e42c_4_k_cu_f83814c8_316286ignoreE
	.align		8
        /*0048*/ 	.dword	_ZN40_INTERNAL_78b1e42c_4_k_cu_f83814c8_316284cuda3std3__419piecewise_constructE
	.align		8
        /*0050*/ 	.dword	_ZN40_INTERNAL_78b1e42c_4_k_cu_f83814c8_316284cuda3std3__48in_placeE
	.align		8
        /*0058*/ 	.dword	_ZN40_INTERNAL_78b1e42c_4_k_cu_f83814c8_316284cuda3std6ranges3__45__cpo4swapE
	.align		8
        /*0060*/ 	.dword	_ZN40_INTERNAL_78b1e42c_4_k_cu_f83814c8_316284cuda3std6ranges3__45__cpo9iter_moveE
	.align		8
        /*0068*/ 	.dword	_ZN40_INTERNAL_78b1e42c_4_k_cu_f83814c8_316284cute7productE
	.align		8
        /*0070*/ 	.dword	_ZN40_INTERNAL_78b1e42c_4_k_cu_f83814c8_316284cute1_E
	.align		8
        /*0078*/ 	.dword	$str$25
	.align		8
        /*0080*/ 	.dword	$str$26
	.align		8
        /*0088*/ 	.dword	$str$27
	.align		8
        /*0090*/ 	.dword	$str$28


//--------------------- .text._ZN7cutlass13device_kernelINS_4gemm6kernel13GemmUniversalIN4cute5tupleIJiiiiEEENS1_10collective13CollectiveMmaINS1_35MainloopSm100TmaUmmaWarpSpecializedILi10ELi2ELi4ENS5_IJNS4_1CILi1EEESB_SB_EEEEENS5_IJNSA_ILi64EEENSA_ILi256EEESE_EEENS_12float_e5m2_tENS5_IJlSB_lEEESH_SI_NS4_8TiledMMAINS4_8MMA_AtomIJNS4_10MMA_TraitsINS4_19SM100_MMA_F8F6F4_SSEJSH_SH_fSE_SF_NS4_17integral_constantINS4_4UMMA5MajorELSP_0EEESQ_NSN_INSO_7ScaleInELSR_0EEESS_EEEEEENS4_6LayoutISC_NS5_IJNSA_ILi0EEESW_SW_EEEEENS5_IJNS4_10UnderscoreESZ_SZ_EEEEENS4_13SM90_TMA_LOADENS4_14ComposedLayoutINS4_7SwizzleILi2ELi4ELi3EEENS4_18smem_ptr_flag_bitsILi8EEENSV_INS5_IJNSA_ILi8EEESE_EEENS5_IJSE_SB_EEEEEEEvNS4_8identityES12_S1C_vS1D_EENS_8epilogue10collective18CollectiveEpilogueINS1F_23Sm100TmaWarpSpecializedILi4ELi2ELi32ELb0ELb0EEEJSG_NS5_IJNSV_ISE_SB_EES1K_EEESH_SI_SH_SI_NS1F_6fusion15FusionCallbacksIS1J_NS1M_17LinearCombinationISH_fSH_fLNS_15FloatRoundStyleE2EEESG_S1L_JEEENS4_5SM1004TMEM4LOAD26SM100_TMEM_LOAD_16dp32b32xES12_S1C_NS4_39AutoVectorizingCopyWithAssumedAlignmentILi128EEENS4_14SM90_TMA_STOREES1C_S1X_S1X_EEEvvEEEEvNT_6ParamsE --------------------------
	.section	.text._ZN7cutlass13device_kernelINS_4gemm6kernel13GemmUniversalIN4cute5tupleIJiiiiEEENS1_10collective13CollectiveMmaINS1_35MainloopSm100TmaUmmaWarpSpecializedILi10ELi2ELi4ENS5_IJNS4_1CILi1EEESB_SB_EEEEENS5_IJNSA_ILi64EEENSA_ILi256EEESE_EEENS_12float_e5m2_tENS5_IJlSB_lEEESH_SI_NS4_8TiledMMAINS4_8MMA_AtomIJNS4_10MMA_TraitsINS4_19SM100_MMA_F8F6F4_SSEJSH_SH_fSE_SF_NS4_17integral_constantINS4_4UMMA5MajorELSP_0EEESQ_NSN_INSO_7ScaleInELSR_0EEESS_EEEEEENS4_6LayoutISC_NS5_IJNSA_ILi0EEESW_SW_EEEEENS5_IJNS4_10UnderscoreESZ_SZ_EEEEENS4_13SM90_TMA_LOADENS4_14ComposedLayoutINS4_7SwizzleILi2ELi4ELi3EEENS4_18smem_ptr_flag_bitsILi8EEENSV_INS5_IJNSA_ILi8EEESE_EEENS5_IJSE_SB_EEEEEEEvNS4_8identityES12_S1C_vS1D_EENS_8epilogue10collective18CollectiveEpilogueINS1F_23Sm100TmaWarpSpecializedILi4ELi2ELi32ELb0ELb0EEEJSG_NS5_IJNSV_ISE_SB_EES1K_EEESH_SI_SH_SI_NS1F_6fusion15FusionCallbacksIS1J_NS1M_17LinearCombinationISH_fSH_fLNS_15FloatRoundStyleE2EEESG_S1L_JEEENS4_5SM1004TMEM4LOAD26SM100_TMEM_LOAD_16dp32b32xES12_S1C_NS4_39AutoVectorizingCopyWithAssumedAlignmentILi128EEENS4_14SM90_TMA_STOREES1C_S1X_S1X_EEEvvEEEEvNT_6ParamsE,"ax",@progbits
	.align	128
.text._ZN7cutlass13device_kernelINS_4gemm6kernel13GemmUniversalIN4cute5tupleIJiiiiEEENS1_10collective13CollectiveMmaINS1_35MainloopSm100TmaUmmaWarpSpecializedILi10ELi2ELi4ENS5_IJNS4_1CILi1EEESB_SB_EEEEENS5_IJNSA_ILi64EEENSA_ILi256EEESE_EEENS_12float_e5m2_tENS5_IJlSB_lEEESH_SI_NS4_8TiledMMAINS4_8MMA_AtomIJNS4_10MMA_TraitsINS4_19SM100_MMA_F8F6F4_SSEJSH_SH_fSE_SF_NS4_17integral_constantINS4_4UMMA5MajorELSP_0EEESQ_NSN_INSO_7ScaleInELSR_0EEESS_EEEEEENS4_6LayoutISC_NS5_IJNSA_ILi0EEESW_SW_EEEEENS5_IJNS4_10UnderscoreESZ_SZ_EEEEENS4_13SM90_TMA_LOADENS4_14ComposedLayoutINS4_7SwizzleILi2ELi4ELi3EEENS4_18smem_ptr_flag_bitsILi8EEENSV_INS5_IJNSA_ILi8EEESE_EEENS5_IJSE_SB_EEEEEEEvNS4_8identityES12_S1C_vS1D_EENS_8epilogue10collective18CollectiveEpilogueINS1F_23Sm100TmaWarpSpecializedILi4ELi2ELi32ELb0ELb0EEEJSG_NS5_IJNSV_ISE_SB_EES1K_EEESH_SI_SH_SI_NS1F_6fusion15FusionCallbacksIS1J_NS1M_17LinearCombinationISH_fSH_fLNS_15FloatRoundStyleE2EEESG_S1L_JEEENS4_5SM1004TMEM4LOAD26SM100_TMEM_LOAD_16dp32b32xES12_S1C_NS4_39AutoVectorizingCopyWithAssumedAlignmentILi128EEENS4_14SM90_TMA_STOREES1C_S1X_S1X_EEEvvEEEEvNT_6ParamsE:
        .type           _ZN7cutlass13device_kernelINS_4gemm6kernel13GemmUniversalIN4cute5tupleIJiiiiEEENS1_10collective13CollectiveMmaINS1_35MainloopSm100TmaUmmaWarpSpecializedILi10ELi2ELi4ENS5_IJNS4_1CILi1EEESB_SB_EEEEENS5_IJNSA_ILi64EEENSA_ILi256EEESE_EEENS_12float_e5m2_tENS5_IJlSB_lEEESH_SI_NS4_8TiledMMAINS4_8MMA_AtomIJNS4_10MMA_TraitsINS4_19SM100_MMA_F8F6F4_SSEJSH_SH_fSE_SF_NS4_17integral_constantINS4_4UMMA5MajorELSP_0EEESQ_NSN_INSO_7ScaleInELSR_0EEESS_EEEEEENS4_6LayoutISC_NS5_IJNSA_ILi0EEESW_SW_EEEEENS5_IJNS4_10UnderscoreESZ_SZ_EEEEENS4_13SM90_TMA_LOADENS4_14ComposedLayoutINS4_7SwizzleILi2ELi4ELi3EEENS4_18smem_ptr_flag_bitsILi8EEENSV_INS5_IJNSA_ILi8EEESE_EEENS5_IJSE_SB_EEEEEEEvNS4_8identityES12_S1C_vS1D_EENS_8epilogue10collective18CollectiveEpilogueINS1F_23Sm100TmaWarpSpecializedILi4ELi2ELi32ELb0ELb0EEEJSG_NS5_IJNSV_ISE_SB_EES1K_EEESH_SI_SH_SI_NS1F_6fusion15FusionCallbacksIS1J_NS1M_17LinearCombinationISH_fSH_fLNS_15FloatRoundStyleE2EEESG_S1L_JEEENS4_5SM1004TMEM4LOAD26SM100_TMEM_LOAD_16dp32b32xES12_S1C_NS4_39AutoVectorizingCopyWithAssumedAlignmentILi128EEENS4_14SM90_TMA_STOREES1C_S1X_S1X_EEEvvEEEEvNT_6ParamsE,@function
        .size           _ZN7cutlass13device_kernelINS_4gemm6kernel13GemmUniversalIN4cute5tupleIJiiiiEEENS1_10collective13CollectiveMmaINS1_35MainloopSm100TmaUmmaWarpSpecializedILi10ELi2ELi4ENS5_IJNS4_1CILi1EEESB_SB_EEEEENS5_IJNSA_ILi64EEENSA_ILi256EEESE_EEENS_12float_e5m2_tENS5_IJlSB_lEEESH_SI_NS4_8TiledMMAINS4_8MMA_AtomIJNS4_10MMA_TraitsINS4_19SM100_MMA_F8F6F4_SSEJSH_SH_fSE_SF_NS4_17integral_constantINS4_4UMMA5MajorELSP_0EEESQ_NSN_INSO_7ScaleInELSR_0EEESS_EEEEEENS4_6LayoutISC_NS5_IJNSA_ILi0EEESW_SW_EEEEENS5_IJNS4_10UnderscoreESZ_SZ_EEEEENS4_13SM90_TMA_LOADENS4_14ComposedLayoutINS4_7SwizzleILi2ELi4ELi3EEENS4_18smem_ptr_flag_bitsILi8EEENSV_INS5_IJNSA_ILi8EEESE_EEENS5_IJSE_SB_EEEEEEEvNS4_8identityES12_S1C_vS1D_EENS_8epilogue10collective18CollectiveEpilogueINS1F_23Sm100TmaWarpSpecializedILi4ELi2ELi32ELb0ELb0EEEJSG_NS5_IJNSV_ISE_SB_EES1K_EEESH_SI_SH_SI_NS1F_6fusion15FusionCallbacksIS1J_NS1M_17LinearCombinationISH_fSH_fLNS_15FloatRoundStyleE2EEESG_S1L_JEEENS4_5SM1004TMEM4LOAD26SM100_TMEM_LOAD_16dp32b32xES12_S1C_NS4_39AutoVectorizingCopyWithAssumedAlignmentILi128EEENS4_14SM90_TMA_STOREES1C_S1X_S1X_EEEvvEEEEvNT_6ParamsE,(.L_x_189 - _ZN7cutlass13device_kernelINS_4gemm6kernel13GemmUniversalIN4cute5tupleIJiiiiEEENS1_10collective13CollectiveMmaINS1_35MainloopSm100TmaUmmaWarpSpecializedILi10ELi2ELi4ENS5_IJNS4_1CILi1EEESB_SB_EEEEENS5_IJNSA_ILi64EEENSA_ILi256EEESE_EEENS_12float_e5m2_tENS5_IJlSB_lEEESH_SI_NS4_8TiledMMAINS4_8MMA_AtomIJNS4_10MMA_TraitsINS4_19SM100_MMA_F8F6F4_SSEJSH_SH_fSE_SF_NS4_17integral_constantINS4_4UMMA5MajorELSP_0EEESQ_NSN_INSO_7ScaleInELSR_0EEESS_EEEEEENS4_6LayoutISC_NS5_IJNSA_ILi0EEESW_SW_EEEEENS5_IJNS4_10UnderscoreESZ_SZ_EEEEENS4_13SM90_TMA_LOADENS4_14ComposedLayoutINS4_7SwizzleILi2ELi4ELi3EEENS4_18smem_ptr_flag_bitsILi8EEENSV_INS5_IJNSA_ILi8EEESE_EEENS5_IJSE_SB_EEEEEEEvNS4_8identityES12_S1C_vS1D_EENS_8epilogue10collective18CollectiveEpilogueINS1F_23Sm100TmaWarpSpecializedILi4ELi2ELi32ELb0ELb0EEEJSG_NS5_IJNSV_ISE_SB_EES1K_EEESH_SI_SH_SI_NS1F_6fusion15FusionCallbacksIS1J_NS1M_17LinearCombinationISH_fSH_fLNS_15FloatRoundStyleE2EEESG_S1L_JEEENS4_5SM1004TMEM4LOAD26SM100_TMEM_LOAD_16dp32b32xES12_S1C_NS4_39AutoVectorizingCopyWithAssumedAlignmentILi128EEENS4_14SM90_TMA_STOREES1C_S1X_S1X_EEEvvEEEEvNT_6ParamsE)
        .other          _ZN7cutlass13device_kernelINS_4gemm6kernel13GemmUniversalIN4cute5tupleIJiiiiEEENS1_10collective13CollectiveMmaINS1_35MainloopSm100TmaUmmaWarpSpecializedILi10ELi2ELi4ENS5_IJNS4_1CILi1EEESB_SB_EEEEENS5_IJNSA_ILi64EEENSA_ILi256EEESE_EEENS_12float_e5m2_tENS5_IJlSB_lEEESH_SI_NS4_8TiledMMAINS4_8MMA_AtomIJNS4_10MMA_TraitsINS4_19SM100_MMA_F8F6F4_SSEJSH_SH_fSE_SF_NS4_17integral_constantINS4_4UMMA5MajorELSP_0EEESQ_NSN_INSO_7ScaleInELSR_0EEESS_EEEEEENS4_6LayoutISC_NS5_IJNSA_ILi0EEESW_SW_EEEEENS5_IJNS4_10UnderscoreESZ_SZ_EEEEENS4_13SM90_TMA_LOADENS4_14ComposedLayoutINS4_7SwizzleILi2ELi4ELi3EEENS4_18smem_ptr_flag_bitsILi8EEENSV_INS5_IJNSA_ILi8EEESE_EEENS5_IJSE_SB_EEEEEEEvNS4_8identityES12_S1C_vS1D_EENS_8epilogue10collective18CollectiveEpilogueINS1F_23Sm100TmaWarpSpecializedILi4ELi2ELi32ELb0ELb0EEEJSG_NS5_IJNSV_ISE_SB_EES1K_EEESH_SI_SH_SI_NS1F_6fusion15FusionCallbacksIS1J_NS1M_17LinearCombinationISH_fSH_fLNS_15FloatRoundStyleE2EEESG_S1L_JEEENS4_5SM1004TMEM4LOAD26SM100_TMEM_LOAD_16dp32b32xES12_S1C_NS4_39AutoVectorizingCopyWithAssumedAlignmentILi128EEENS4_14SM90_TMA_STOREES1C_S1X_S1X_EEEvvEEEEvNT_6ParamsE,@"STO_CUDA_ENTRY STV_DEFAULT"
_ZN7cutlass13device_kernelINS_4gemm6kernel13GemmUniversalIN4cute5tupleIJiiiiEEENS1_10collective13CollectiveMmaINS1_35MainloopSm100TmaUmmaWarpSpecializedILi10ELi2ELi4ENS5_IJNS4_1CILi1EEESB_SB_EEEEENS5_IJNSA_ILi64EEENSA_ILi256EEESE_EEENS_12float_e5m2_tENS5_IJlSB_lEEESH_SI_NS4_8TiledMMAINS4_8MMA_AtomIJNS4_10MMA_TraitsINS4_19SM100_MMA_F8F6F4_SSEJSH_SH_fSE_SF_NS4_17integral_constantINS4_4UMMA5MajorELSP_0EEESQ_NSN_INSO_7ScaleInELSR_0EEESS_EEEEEENS4_6LayoutISC_NS5_IJNSA_ILi0EEESW_SW_EEEEENS5_IJNS4_10UnderscoreESZ_SZ_EEEEENS4_13SM90_TMA_LOADENS4_14ComposedLayoutINS4_7SwizzleILi2ELi4ELi3EEENS4_18smem_ptr_flag_bitsILi8EEENSV_INS5_IJNSA_ILi8EEESE_EEENS5_IJSE_SB_EEEEEEEvNS4_8identityES12_S1C_vS1D_EENS_8epilogue10collective18CollectiveEpilogueINS1F_23Sm100TmaWarpSpecializedILi4ELi2ELi32ELb0ELb0EEEJSG_NS5_IJNSV_ISE_SB_EES1K_EEESH_SI_SH_SI_NS1F_6fusion15FusionCallbacksIS1J_NS1M_17LinearCombinationISH_fSH_fLNS_15FloatRoundStyleE2EEESG_S1L_JEEENS4_5SM1004TMEM4LOAD26SM100_TMEM_LOAD_16dp32b32xES12_S1C_NS4_39AutoVectorizingCopyWithAssumedAlignmentILi128EEENS4_14SM90_TMA_STOREES1C_S1X_S1X_EEEvvEEEEvNT_6ParamsE:
[----:B------:R-:W1:Y:S01]  /*0000*/  LDC R1, c[0x0][0x37c] ;  /* 0x0000df00ff017b82 */ /* 0x000e620000000800 */
[----:B------:R-:W2:Y:S01]  /*0010*/  S2R R108, SR_TID.X ;  /* 0x00000000006c7919 */ /* 0x000ea20000002100 */
[----:B------:R-:W3:Y:S01]  /*0020*/  LDCU.64 UR4, c[0x0][0x890] ;  /* 0x00011200ff0477ac */ /* 0x000ee20008000a00 */
[----:B------:R-:W-:Y:S02]  /*0030*/  PRMT R96, RZ, 0x7610, R96 ;  /* 0x00007610ff607816 */ /* 0x000fe40000000060 */
[----:B------:R-:W-:Y:S01]  /*0040*/  ELECT P5, URZ, PT ;  /* 0x0000000000ff782f */ /* 0x000fe200038a0000 */
[----:B------:R-:W4:Y:S01]  /*0050*/  LDCU.64 UR46, c[0x0][0x358] ;  /* 0x00006b00ff2e77ac */ /* 0x000f220008000a00 */
[----:B---3--:R-:W-:-:S04]  /*0060*/  UISETP.NE.U32.AND UP0, UPT, UR4, URZ, UPT ;  /* 0x000000ff0400728c */ /* 0x008fc8000bf05070 */
[----:B------:R-:W-:Y:S01]  /*0070*/  UISETP.NE.AND.EX UP0, UPT, UR5, URZ, UPT, UP0 ;  /* 0x000000ff0500728c */ /* 0x000fe2000bf05300 */
[----:B--2---:R-:W-:-:S05]  /*0080*/  SHF.R.U32.HI R101, RZ, 0x5, R108 ;  /* 0x00000005ff657819 */ /* 0x004fca000001166c */
[----:B------:R-:W2:Y:S02]  /*0090*/  SHFL.IDX PT, R0, R101, RZ, 0x1f ;  /* 0x00001fff65007589 */ /* 0x000ea400000e0000 */
[----:B--2---:R-:W-:Y:S01]  /*00a0*/  R2UR UR8, R0 ;  /* 0x00000000000872ca */ /* 0x004fe200000e0000 */
[----:B-1--4-:R-:W-:-:S14]  /*00b0*/  BRA.U UP0, `(.L_x_0) ;  /* 0x00000001002c7547 */ /* 0x012fdc000b800000 */
[----:B------:R-:W1:Y:S02]  /*00c0*/  LDCU.64 UR6, c[0x0][0x888] ;  /* 0x00011100ff0677ac */ /* 0x000e640008000a00 */
[----:B-1----:R-:W-:-:S04]  /*00d0*/  UISETP.NE.U32.AND UP0, UPT, UR6, URZ, UPT ;  /* 0x000000ff0600728c */ /* 0x002fc8000bf05070 */
[----:B------:R-:W-:-:S09]  /*00e0*/  UISETP.NE.AND.EX UP0, UPT, UR7, URZ, UPT, UP0 ;  /* 0x000000ff0700728c */ /* 0x000fd2000bf05300 */
[----:B------:R-:W-:Y:S05]  /*00f0*/  BRA.U !UP0, `(.L_x_1) ;  /* 0x0000000108107547 */ /* 0x000fea000b800000 */
[----:B------:R-:W1:Y:S02]  /*0100*/  LDC.64 R2, c[0x0][0x888] ;  /* 0x00022200ff027b82 */ /* 0x000e640000000a00 */
[----:B-1----:R1:W5:Y:S01]  /*0110*/  LDG.E R49, desc[UR46][R2.64] ;  /* 0x0000002e02317981 */ /* 0x002362000c1e1900 */
[----:B------:R-:W-:Y:S01]  /*0120*/  HFMA2 R96, -RZ, RZ, 0, 5.9604644775390625e-08 ;  /* 0x00000001ff607431 */ /* 0x000fe200000001ff */
[----:B------:R-:W-:Y:S05]  /*0130*/  BRA `(.L_x_0) ;  /* 0x00000000000c7947 */ /* 0x000fea0003800000 */
.L_x_1:
[----:B------:R-:W1:Y:S01]  /*0140*/  LDCU UR6, c[0x0][0x880] ;  /* 0x00011000ff0677ac */ /* 0x000e620008000800 */
[----:B------:R-:W-:Y:S01]  /*0150*/  HFMA2 R96, -RZ, RZ, 0, 5.9604644775390625e-08 ;  /* 0x00000001ff607431 */ /* 0x000fe200000001ff */
[----:B-1----:R-:W-:-:S07]  /*0160*/  MOV R49, UR6 ;  /* 0x0000000600317c02 */ /* 0x002fce0008000f00 */
.L_x_0:
[----:B------:R-:W2:Y:S02]  /*0170*/  LDCU.64 UR6, c[0x0][0x8b0] ;  /* 0x00011600ff0677ac */ /* 0x000ea40008000a00 */
[----:B--2---:R-:W-:-:S04]  /*0180*/  UISETP.NE.U32.AND UP0, UPT, UR6, URZ, UPT ;  /* 0x000000ff0600728c */ /* 0x004fc8000bf05070 */
[----:B------:R-:W-:-:S09]  /*0190*/  UISETP.NE.AND.EX UP0, UPT, UR7, URZ, UPT, UP0 ;  /* 0x000000ff0700728c */ /* 0x000fd2000bf05300 */
[----:B------:R-:W-:Y:S05]  /*01a0*/  BRA.U UP0, `(.L_x_2) ;  /* 0x0000000100247547 */ /* 0x000fea000b800000 */
[----:B------:R-:W2:Y:S02]  /*01b0*/  LDCU.64 UR6, c[0x0][0x8a8] ;  /* 0x00011500ff0677ac */ /* 0x000ea40008000a00 */
[----:B--2---:R-:W-:-:S04]  /*01c0*/  UISETP.NE.U32.AND UP0, UPT, UR6, URZ, UPT ;  /* 0x000000ff0600728c */ /* 0x004fc8000bf05070 */
[----:B------:R-:W-:-:S09]  /*01d0*/  UISETP.NE.AND.EX UP0, UPT, UR7, URZ, UPT, UP0 ;  /* 0x000000ff0700728c */ /* 0x000fd2000bf05300 */
[----:B------:R-:W-:Y:S05]  /*01e0*/  BRA.U !UP0, `(.L_x_3) ;  /* 0x00000001080c7547 */ /* 0x000fea000b800000 */
[----:B-1----:R-:W1:Y:S02]  /*01f0*/  LDC.64 R2, c[0x0][0x8a8] ;  /* 0x00022a00ff027b82 */ /* 0x002e640000000a00 */
[----:B-1----:R2:W5:Y:S01]  /*0200*/  LDG.E R47, desc[UR46][R2.64] ;  /* 0x0000002e022f7981 */ /* 0x002562000c1e1900 */
[----:B------:R-:W-:Y:S05]  /*0210*/  BRA `(.L_x_2) ;  /* 0x0000000000087947 */ /* 0x000fea0003800000 */
.L_x_3:
[----:B------:R-:W2:Y:S02]  /*0220*/  LDCU UR6, c[0x0][0x8a0] ;  /* 0x00011400ff0677ac */ /* 0x000ea40008000800 */
[----:B--2---:R-:W-:Y:S02]  /*0230*/  MOV R47, UR6 ;  /* 0x00000006002f7c02 */ /* 0x004fe40008000f00 */
.L_x_2:
[----:B------:R-:W-:Y:S01]  /*0240*/  IMAD.U32 R0, RZ, RZ, UR8 ;  /* 0x00000008ff007e24 */ /* 0x000fe2000f8e00ff */
[----:B------:R-:W-:Y:S04]  /*0250*/  BSSY.RECONVERGENT B0, `(.L_x_4) ;  /* 0x000000c000007945 */ /* 0x000fe80003800200 */
[C---:B------:R-:W-:Y:S02]  /*0260*/  ISETP.NE.OR P1, PT, R0.reuse, 0x1, !P5 ;  /* 0x000000010000780c */ /* 0x040fe40006f25670 */
[----:B------:R-:W-:-:S11]  /*0270*/  ISETP.NE.OR P0, PT, R0, 0x3, !P5 ;  /* 0x000000030000780c */ /* 0x000fd60006f05670 */
[----:B------:R-:W-:Y:S05]  /*0280*/  @P1 BRA `(.L_x_5) ;  /* 0x0000000000201947 */ /* 0x000fea0003800000 */
[----:B------:R-:W3:Y:S02]  /*0290*/  LDCU.64 UR6, c[0x0][0x348] ;  /* 0x00006900ff0677ac */ /* 0x000ee40008000a00 */
[----:B---3--:R-:W-:Y:S02]  /*02a0*/  UIADD3 UR10, UP1, UPT, UR6, 0x80, URZ ;  /* 0x00000080060a7890 */ /* 0x008fe4000ff3e0ff */
[----:B------:R-:W-:Y:S02]  /*02b0*/  UIADD3 UR6, UP0, UPT, UR6, 0x180, URZ ;  /* 0x0000018006067890 */ /* 0x000fe4000ff1e0ff */
[----:B------:R-:W-:Y:S02]  /*02c0*/  UIADD3.X UR11, UPT, UPT, URZ, UR7, URZ, UP1, !UPT ;  /* 0x00000007ff0b7290 */ /* 0x000fe40008ffe4ff */
[----:B------:R-:W-:-:S07]  /*02d0*/  UIADD3.X UR7, UPT, UPT, URZ, UR7, URZ, UP0, !UPT ;  /* 0x00000007ff077290 */ /* 0x000fce00087fe4ff */
[----:B------:R3:W-:Y:S02]  /*02e0*/  UTMACCTL.PF [UR10] ;  /* 0x000000000a0079b9 */ /* 0x0007e40008040000 */
[----:B------:R3:W-:Y:S02]  /*02f0*/  UTMACCTL.PF [UR6] ;  /* 0x00000000060079b9 */ /* 0x0007e40008040000 */
[----:B---3--:R-:W-:Y:S01]  /*0300*/  NOP ;  /* 0x0000000000007918 */ /* 0x008fe20000000000 */
.L_x_5:
[----:B------:R-:W-:Y:S05]  /*0310*/  BSYNC.RECONVERGENT B0 ;  /* 0x0000000000007941 */ /* 0x000fea0003800200 */
.L_x_4:
[----:B------:R-:W-:Y:S04]  /*0320*/  BSSY.RECONVERGENT B0, `(.L_x_6) ;  /* 0x000000a000007945 */ /* 0x000fe80003800200 */
        /* <DEDUP_REMOVED lines=9> */
.L_x_7:
[----:B------:R-:W-:Y:S05]  /*03c0*/  BSYNC.RECONVERGENT B0 ;  /* 0x0000000000007941 */ /* 0x000fea0003800200 */
.L_x_6:
[----:B------:R-:W3:Y:S01]  /*03d0*/  LDCU.64 UR6, c[0x0][0x888] ;  /* 0x00011100ff0677ac */ /* 0x000ee20008000a00 */
[----:B------:R-:W-:Y:S02]  /*03e0*/  UISETP.EQ.U32.AND UP1, UPT, UR4, URZ, UPT ;  /* 0x000000ff0400728c */ /* 0x000fe4000bf22070 */
[----:B------:R-:W-:Y:S02]  /*03f0*/  UPLOP3.LUT UP2, UPT, UPT, UPT, UPT, 0x80, 0x8 ;  /* 0x000000000008789c */ /* 0x000fe40003f4f070 */
[----:B---3--:R-:W-:-:S04]  /*0400*/  UISETP.NE.U32.AND UP0, UPT, UR6, URZ, UPT ;  /* 0x000000ff0600728c */ /* 0x008fc8000bf05070 */
[----:B------:R-:W-:-:S04]  /*0410*/  UISETP.NE.AND.EX UP0, UPT, UR7, URZ, UPT, UP0 ;  /* 0x000000ff0700728c */ /* 0x000fc8000bf05300 */
[----:B------:R-:W-:-:S04]  /*0420*/  UISETP.EQ.OR.EX UP3, UPT, UR5, URZ, !UP0, UP1 ;  /* 0x000000ff0500728c */ /* 0x000fc8000c762710 */
[----:B------:R-:W-:-:S05]  /*0430*/  UP2UR UR50, UPR, URZ, 0x8 ;  /* 0x00000008ff327883 */ /* 0x000fca0008000000 */
[----:B------:R-:W-:Y:S07]  /*0440*/  BRA.U !UP3, `(.L_x_8) ;  /* 0x000000010b207547 */ /* 0x000fee000b800000 */
[----:B------:R-:W-:Y:S01]  /*0450*/  UISETP.NE.U32.AND UP2, UPT, UR4, URZ, UPT ;  /* 0x000000ff0400728c */ /* 0x000fe2000bf45070 */
[----:B-----5:R-:W-:Y:S01]  /*0460*/  FSETP.NEU.AND P0, PT, R49, RZ, PT ;  /* 0x000000ff3100720b */ /* 0x020fe20003f0d000 */
[----:B------:R-:W-:Y:S02]  /*0470*/  USEL UR4, URZ, 0xffffffff, UP0 ;  /* 0xffffffffff047887 */ /* 0x000fe40008000000 */
[----:B------:R-:W-:-:S10]  /*0480*/  UISETP.NE.AND.EX UP2, UPT, UR5, URZ, UPT, UP2 ;  /* 0x000000ff0500728c */ /* 0x000fd4000bf45320 */
[----:B------:R-:W-:Y:S01]  /*0490*/  VOTEU.ANY UP1, P0 ;  /* 0x0000000000ff7886 */ /* 0x000fe20000020100 */
[----:B------:R-:W-:-:S04]  /*04a0*/  @!UP2 USEL UR4, URZ, 0xffffffff, UP1 ;  /* 0xffffffffff04a887 */ /* 0x000fc80008800000 */
[----:B------:R-:W-:-:S04]  /*04b0*/  ULOP3.LUT UR4, UR4, 0x1, URZ, 0xc0, !UPT ;  /* 0x0000000104047892 */ /* 0x000fc8000f8ec0ff */
[----:B------:R-:W-:-:S11]  /*04c0*/  UISETP.NE.U32.AND UP2, UPT, UR4, 0x1, UPT ;  /* 0x000000010400788c */ /* 0x000fd6000bf45070 */
.L_x_8:
[----:B-12---:R-:W1:Y:S01]  /*04d0*/  SHFL.IDX PT, R2, R101, RZ, 0x1f ;  /* 0x00001fff65027589 */ /* 0x006e6200000e0000 */
[----:B------:R-:W-:-:S04]  /*04e0*/  UISETP.NE.AND UP1, UPT, UR8, 0x2, UPT ;  /* 0x000000020800788c */ /* 0x000fc8000bf25270 */
[----:B------:R-:W-:Y:S01]  /*04f0*/  USEL UR6, URZ, 0x1, UP1 ;  /* 0x00000001ff067887 */ /* 0x000fe20008800000 */
[----:B-1----:R-:W-:-:S13]  /*0500*/  ISETP.NE.AND P0, PT, R2, RZ, PT ;  /* 0x000000ff0200720c */ /* 0x002fda0003f05270 */
[----:B------:R-:W-:Y:S05]  /*0510*/  @P0 BRA `(.L_x_9) ;  /* 0x0000000000840947 */ /* 0x000fea0003800000 */
[----:B------:R-:W-:Y:S01]  /*0520*/  ELECT P0, URZ, PT ;  /* 0x0000000000ff782f */ /* 0x000fe20003800000 */
[----:B------:R-:W-:-:S12]  /*0530*/  BSSY.RECONVERGENT B0, `(.L_x_9) ;  /* 0x000001f000007945 */ /* 0x000fd80003800200 */
[----:B------:R-:W-:Y:S05]  /*0540*/  @!P0 BRA `(.L_x_10) ;  /* 0x0000000000748947 */ /* 0x000fea0003800000 */
[----:B------:R-:W1:Y:S01]  /*0550*/  S2UR UR5, SR_CgaCtaId ;  /* 0x00000000000579c3 */ /* 0x000e620000008800 */
[----:B------:R-:W-:Y:S01]  /*0560*/  UMOV UR7, 0x400 ;  /* 0x0000040000077882 */ /* 0x000fe20000000000 */
[----:B------:R-:W-:Y:S02]  /*0570*/  UMOV UR4, 0x1 ;  /* 0x0000000100047882 */ /* 0x000fe40000000000 */
[----:B------:R-:W-:-:S04]  /*0580*/  UIADD3 UR10, UPT, UPT, -UR4, 0x100000, URZ ;  /* 0x00100000040a7890 */ /* 0x000fc8000fffe1ff */
[----:B------:R-:W-:Y:S02]  /*0590*/  USHF.L.U32 UR11, UR10, 0xb, URZ ;  /* 0x0000000b0a0b7899 */ /* 0x000fe400080006ff */
[----:B------:R-:W-:Y:S02]  /*05a0*/  USHF.L.U32 UR10, UR10, 0x1, URZ ;  /* 0x000000010a0a7899 */ /* 0x000fe400080006ff */
[----:B-1----:R-:W-:Y:S01]  /*05b0*/  ULEA UR5, UR5, UR7, 0x18 ;  /* 0x0000000705057291 */ /* 0x002fe2000f8ec0ff */
[----:B------:R-:W1:Y:S11]  /*05c0*/  FENCE.VIEW.ASYNC.S ;  /* 0x00000000000073c6 */ /* 0x000e760000000000 */
[----:B-1----:R1:W2:Y:S01]  /*05d0*/  SYNCS.EXCH.64 URZ, [UR5], UR10 ;  /* 0x0000000a05ff75b2 */ /* 0x0022a20008000100 */
[----:B------:R1:W3:Y:S01]  /*05e0*/  SYNCS.EXCH.64 URZ, [UR5+0x50], UR10 ;  /* 0x0000500a05ff75b2 */ /* 0x0002e20008000100 */
[----:B------:R1:W4:Y:S01]  /*05f0*/  SYNCS.EXCH.64 URZ, [UR5+0x8], UR10 ;  /* 0x0000080a05ff75b2 */ /* 0x0003220008000100 */
[----:B------:R1:W1:Y:S01]  /*0600*/  SYNCS.EXCH.64 URZ, [UR5+0x58], UR10 ;  /* 0x0000580a05ff75b2 */ /* 0x0002620008000100 */
        /* <DEDUP_REMOVED lines=16> */
[----:B------:R-:W-:Y:S01]  /*0710*/  NOP ;  /* 0x0000000000007918 */ /* 0x000fe20000000000 */
.L_x_10:
[----:B-1----:R-:W-:Y:S05]  /*0720*/  BSYNC.RECONVERGENT B0 ;  /* 0x0000000000007941 */ /* 0x002fea0003800200 */
.L_x_9:
[----:B------:R-:W1:Y:S01]  /*0730*/  SHFL.IDX PT, R2, R101, RZ, 0x1f ;  /* 0x00001fff65027589 */ /* 0x000e6200000e0000 */
[----:B------:R-:W-:Y:S01]  /*0740*/  NOP ;  /* 0x0000000000007918 */ /* 0x000fe20000000000 */
[----:B-1----:R-:W-:-:S13]  /*0750*/  ISETP.NE.AND P0, PT, R2, 0x1, PT ;  /* 0x000000010200780c */ /* 0x002fda0003f05270 */
[----:B------:R-:W-:Y:S05]  /*0760*/  @P0 BRA `(.L_x_11) ;  /* 0x0000000000580947 */ /* 0x000fea0003800000 */
[----:B------:R-:W1:Y:S01]  /*0770*/  S2UR UR7, SR_CgaCtaId ;  /* 0x00000000000779c3 */ /* 0x000e620000008800 */
[----:B------:R-:W-:Y:S01]  /*0780*/  UMOV UR9, 0x400 ;  /* 0x0000040000097882 */ /* 0x000fe20000000000 */
[----:B------:R-:W-:Y:S01]  /*0790*/  UMOV UR5, 0x20 ;  /* 0x0000002000057882 */ /* 0x000fe20000000000 */
[----:B------:R-:W-:Y:S01]  /*07a0*/  UMOV UR4, 0x80 ;  /* 0x0000008000047882 */ /* 0x000fe20000000000 */
[----:B------:R-:W-:-:S04]  /*07b0*/  UIADD3 UR10, UPT, UPT, -UR5, 0x100000, URZ ;  /* 0x00100000050a7890 */ /* 0x000fc8000fffe1ff */
[----:B------:R-:W-:Y:S02]  /*07c0*/  USHF.L.U32 UR11, UR10, 0xb, URZ ;  /* 0x0000000b0a0b7899 */ /* 0x000fe400080006ff */
[----:B------:R-:W-:Y:S02]  /*07d0*/  USHF.L.U32 UR10, UR10, 0x1, URZ ;  /* 0x000000010a0a7899 */ /* 0x000fe400080006ff */
[----:B------:R-:W-:-:S04]  /*07e0*/  UIADD3 UR4, UPT, UPT, -UR4, 0x100000, URZ ;  /* 0x0010000004047890 */ /* 0x000fc8000fffe1ff */
[----:B------:R-:W-:Y:S02]  /*07f0*/  USHF.L.U32 UR5, UR4, 0xb, URZ ;  /* 0x0000000b04057899 */ /* 0x000fe400080006ff */
[----:B------:R-:W-:Y:S01]  /*0800*/  USHF.L.U32 UR4, UR4, 0x1, URZ ;  /* 0x0000000104047899 */ /* 0x000fe200080006ff */
[----:B------:R-:W-:Y:S01]  /*0810*/  ELECT P0, URZ, PT ;  /* 0x0000000000ff782f */ /* 0x000fe20003800000 */
[----:B-1----:R-:W-:Y:S01]  /*0820*/  ULEA UR7, UR7, UR9, 0x18 ;  /* 0x0000000907077291 */ /* 0x002fe2000f8ec0ff */
[----:B------:R-:W1:Y:S11]  /*0830*/  FENCE.VIEW.ASYNC.S ;  /* 0x00000000000073c6 */ /* 0x000e760000000000 */
[----:B-1----:R1:W1:Y:S01]  /*0840*/  SYNCS.EXCH.64 URZ, [UR7+0xa0], UR10 ;  /* 0x0000a00a07ff75b2 */ /* 0x0022620008000100 */
        /* <DEDUP_REMOVED lines=8> */
.L_x_11:
[----:B------:R-:W2:Y:S01]  /*08d0*/  SHFL.IDX PT, R2, R101, RZ, 0x1f ;  /* 0x00001fff65027589 */ /* 0x000ea200000e0000 */
[----:B------:R-:W-:Y:S01]  /*08e0*/  NOP ;  /* 0x0000000000007918 */ /* 0x000fe20000000000 */
[----:B--2---:R-:W-:-:S13]  /*08f0*/  ISETP.NE.AND P0, PT, R2, 0x3, PT ;  /* 0x000000030200780c */ /* 0x004fda0003f05270 */
[----:B------:R-:W-:Y:S05]  /*0900*/  @P0 BRA `(.L_x_12) ;  /* 0x0000000000300947 */ /* 0x000fea0003800000 */
[----:B-1----:R-:W1:Y:S01]  /*0910*/  S2UR UR5, SR_CgaCtaId ;  /* 0x00000000000579c3 */ /* 0x002e620000008800 */
[----:B------:R-:W-:Y:S01]  /*0920*/  UMOV UR7, 0x400 ;  /* 0x0000040000077882 */ /* 0x000fe20000000000 */
[----:B------:R-:W-:Y:S01]  /*0930*/  UMOV UR4, 0x20 ;  /* 0x0000002000047882 */ /* 0x000fe20000000000 */
[----:B------:R-:W-:Y:S01]  /*0940*/  ELECT P0, URZ, PT ;  /* 0x0000000000ff782f */ /* 0x000fe20003800000 */
[----:B------:R-:W-:-:S04]  /*0950*/  UIADD3 UR10, UPT, UPT, -UR4, 0x100000, URZ ;  /* 0x00100000040a7890 */ /* 0x000fc8000fffe1ff */
[----:B------:R-:W-:Y:S02]  /*0960*/  USHF.L.U32 UR11, UR10, 0xb, URZ ;  /* 0x0000000b0a0b7899 */ /* 0x000fe400080006ff */
[----:B------:R-:W-:Y:S02]  /*0970*/  USHF.L.U32 UR10, UR10, 0x1, URZ ;  /* 0x000000010a0a7899 */ /* 0x000fe400080006ff */
[----:B-1----:R-:W-:Y:S01]  /*0980*/  ULEA UR5, UR5, UR7, 0x18 ;  /* 0x0000000705057291 */ /* 0x002fe2000f8ec0ff */
[----:B------:R-:W1:Y:S11]  /*0990*/  FENCE.VIEW.ASYNC.S ;  /* 0x00000000000073c6 */ /* 0x000e760000000000 */
[----:B-1----:R2:W1:Y:S01]  /*09a0*/  SYNCS.EXCH.64 URZ, [UR5+0xe0], UR10 ;  /* 0x0000e00a05ff75b2 */ /* 0x0024620008000100 */
[----:B------:R2:W1:Y:S02]  /*09b0*/  SYNCS.EXCH.64 URZ, [UR5+0xe8], UR10 ;  /* 0x0000e80a05ff75b2 */ /* 0x0004640008000100 */
[----:B--2---:R-:W-:Y:S01]  /*09c0*/  NOP ;  /* 0x0000000000007918 */ /* 0x004fe20000000000 */
.L_x_12:
[----:B------:R-:W2:Y:S01]  /*09d0*/  SHFL.IDX PT, R2, R101, RZ, 0x1f ;  /* 0x00001fff65027589 */ /* 0x000ea200000e0000 */
[----:B------:R-:W-:Y:S01]  /*09e0*/  NOP ;  /* 0x0000000000007918 */ /* 0x000fe20000000000 */
[----:B--2---:R-:W-:-:S13]  /*09f0*/  ISETP.NE.AND P0, PT, R2, 0x4, PT ;  /* 0x000000040200780c */ /* 0x004fda0003f05270 */
[----:B------:R-:W-:Y:S05]  /*0a00*/  @P0 BRA `(.L_x_13) ;  /* 0x00000000004c0947 */ /* 0x000fea0003800000 */
[----:B-1----:R-:W1:Y:S01]  /*0a10*/  S2UR UR5, SR_CgaCtaId ;  /* 0x00000000000579c3 */ /* 0x002e620000008800 */
[----:B------:R-:W-:Y:S01]  /*0a20*/  UMOV UR9, 0x100 ;  /* 0x0000010000097882 */ /* 0x000fe20000000000 */
[----:B------:R-:W-:Y:S01]  /*0a30*/  UMOV UR7, 0x400 ;  /* 0x0000040000077882 */ /* 0x000fe20000000000 */
[----:B------:R-:W-:Y:S01]  /*0a40*/  USEL UR9, UR9, 0xe0, UP2 ;  /* 0x000000e009097887 */ /* 0x000fe20009000000 */
[----:B------:R-:W-:Y:S01]  /*0a50*/  UMOV UR4, 0x1 ;  /* 0x0000000100047882 */ /* 0x000fe20000000000 */
[----:B------:R-:W-:Y:S01]  /*0a60*/  ELECT P0, URZ, PT ;  /* 0x0000000000ff782f */ /* 0x000fe20003800000 */
[----:B------:R-:W-:-:S04]  /*0a70*/  UIADD3 UR10, UPT, UPT, -UR4, 0x100000, URZ ;  /* 0x00100000040a7890 */ /* 0x000fc8000fffe1ff */
[----:B------:R-:W-:Y:S02]  /*0a80*/  USHF.L.U32 UR11, UR10, 0xb, URZ ;  /* 0x0000000b0a0b7899 */ /* 0x000fe400080006ff */
[----:B------:R-:W-:Y:S02]  /*0a90*/  USHF.L.U32 UR10, UR10, 0x1, URZ ;  /* 0x000000010a0a7899 */ /* 0x000fe400080006ff */
[----:B------:R-:W-:-:S04]  /*0aa0*/  UIADD3 UR12, UPT, UPT, -UR9, 0x100000, URZ ;  /* 0x00100000090c7890 */ /* 0x000fc8000fffe1ff */
[----:B------:R-:W-:Y:S02]  /*0ab0*/  USHF.L.U32 UR13, UR12, 0xb, URZ ;  /* 0x0000000b0c0d7899 */ /* 0x000fe400080006ff */
[----:B------:R-:W-:Y:S02]  /*0ac0*/  USHF.L.U32 UR12, UR12, 0x1, URZ ;  /* 0x000000010c0c7899 */ /* 0x000fe400080006ff */
[----:B-1----:R-:W-:Y:S01]  /*0ad0*/  ULEA UR5, UR5, UR7, 0x18 ;  /* 0x0000000705057291 */ /* 0x002fe2000f8ec0ff */
[----:B------:R-:W1:Y:S11]  /*0ae0*/  FENCE.VIEW.ASYNC.S ;  /* 0x00000000000073c6 */ /* 0x000e760000000000 */
[----:B-1----:R2:W1:Y:S01]  /*0af0*/  SYNCS.EXCH.64 URZ, [UR5+0xf0], UR10 ;  /* 0x0000f00a05ff75b2 */ /* 0x0024620008000100 */
[----:B------:R2:W1:Y:S01]  /*0b00*/  SYNCS.EXCH.64 URZ, [UR5+0x100], UR12 ;  /* 0x0001000c05ff75b2 */ /* 0x0004620008000100 */
[----:B------:R2:W1:Y:S01]  /*0b10*/  SYNCS.EXCH.64 URZ, [UR5+0xf8], UR10 ;  /* 0x0000f80a05ff75b2 */ /* 0x0004620008000100 */
[----:B------:R2:W1:Y:S02]  /*0b20*/  SYNCS.EXCH.64 URZ, [UR5+0x108], UR12 ;  /* 0x0001080c05ff75b2 */ /* 0x0004640008000100 */
[----:B--2---:R-:W-:Y:S01]  /*0b30*/  NOP ;  /* 0x0000000000007918 */ /* 0x004fe20000000000 */
.L_x_13:
[----:B------:R-:W2:Y:S01]  /*0b40*/  SHFL.IDX PT, R2, R101, RZ, 0x1f ;  /* 0x00001fff65027589 */ /* 0x000ea200000e0000 */
[----:B------:R-:W-:Y:S01]  /*0b50*/  NOP ;  /* 0x0000000000007918 */ /* 0x000fe20000000000 */
[----:B--2---:R-:W-:-:S13]  /*0b60*/  ISETP.NE.AND P0, PT, R2, 0x5, PT ;  /* 0x000000050200780c */ /* 0x004fda0003f05270 */
[----:B------:R-:W-:Y:S05]  /*0b70*/  @P0 BRA `(.L_x_14) ;  /* 0x0000000000580947 */ /* 0x000fea0003800000 */
[----:B-1----:R-:W1:Y:S01]  /*0b80*/  S2UR UR7, SR_CgaCtaId ;  /* 0x00000000000779c3 */ /* 0x002e620000008800 */
        /* <DEDUP_REMOVED lines=19> */
[----:B------:R2:W1:Y:S02]  /*0cc0*/  SYNCS.EXCH.64 URZ, [UR7+0x148], UR4 ;  /* 0x0001480407ff75b2 */ /* 0x0004640008000100 */
[----:B--2---:R-:W-:Y:S01]  /*0cd0*/  NOP ;  /* 0x0000000000007918 */ /* 0x004fe20000000000 */
.L_x_14:
        /* <DEDUP_REMOVED lines=18> */
.L_x_15:
[----:B-1----:R-:W1:Y:S01]  /*0e00*/  S2UR UR5, SR_CTAID.X ;  /* 0x00000000000579c3 */ /* 0x002e620000002500 */
[----:B------:R-:W-:-:S05]  /*0e10*/  CS2R.32 R95, SR_CgaSize ;  /* 0x00000000005f7805 */ /* 0x000fca0000008a00 */
[----:B------:R-:W-:-:S05]  /*0e20*/  IMAD R95, R95, -0xa0, RZ ;  /* 0xffffff605f5f7824 */ /* 0x000fca00078e02ff */
[----:B------:R-:W-:-:S14]  /*0e30*/  R2UR UR9, R95 ;  /* 0x000000005f0972ca */ /* 0x000fdc00000e0000 */
[----:B------:R-:W2:Y:S01]  /*0e40*/  LDCU UR9, c[0x0][UR9+0x2b0] ;  /* 0x00005600090977ac */ /* 0x000ea20008000800 */
[----:B------:R-:W-:Y:S01]  /*0e50*/  NOP ;  /* 0x0000000000007918 */ /* 0x000fe20000000000 */
[----:B------:R-:W-:-:S05]  /*0e60*/  CS2R.32 R95, SR_CgaSize ;  /* 0x00000000005f7805 */ /* 0x000fca0000008a00 */
[----:B------:R-:W-:-:S05]  /*0e70*/  IMAD R95, R95, -0xa0, RZ ;  /* 0xffffff605f5f7824 */ /* 0x000fca00078e02ff */
[----:B------:R-:W-:-:S14]  /*0e80*/  R2UR UR7, R95 ;  /* 0x000000005f0772ca */ /* 0x000fdc00000e0000 */
[----:B------:R-:W3:Y:S01]  /*0e90*/  LDCU UR7, c[0x0][UR7+0x2b4] ;  /* 0x00005680070777ac */ /* 0x000ee20008000800 */
[----:B------:R-:W4:Y:S08]  /*0ea0*/  S2UR UR4, SR_CTAID.Y ;  /* 0x00000000000479c3 */ /* 0x000f300000002600 */
[----:B------:R-:W3:Y:S01]  /*0eb0*/  LDC R10, c[0x0][0xb24] ;  /* 0x0002c900ff0a7b82 */ /* 0x000ee20000000800 */
[----:B-1----:R-:W-:-:S02]  /*0ec0*/  I2FP.F32.U32 R95, UR5 ;  /* 0x00000005005f7c45 */ /* 0x002fc40008201000 */
[----:B------:R-:W-:-:S05]  /*0ed0*/  CS2R.32 R3, SR_CgaSize ;  /* 0x0000000000037805 */ /* 0x000fca0000008a00 */
[----:B------:R-:W-:-:S06]  /*0ee0*/  IMAD R3, R3, -0xa0, RZ ;  /* 0xffffff6003037824 */ /* 0x000fcc00078e02ff */
[----:B------:R-:W1:Y:S01]  /*0ef0*/  LDC R3, c[0x0][R3+0x2a0] ;  /* 0x0000a80003037b82 */ /* 0x000e620000000800 */
[----:B------:R-:W-:Y:S01]  /*0f00*/  MOV R15, UR5 ;  /* 0x00000005000f7c02 */ /* 0x000fe20008000f00 */
[----:B--2---:R-:W-:Y:S01]  /*0f10*/  FMUL R95, R95, UR9 ;  /* 0x000000095f5f7c20 */ /* 0x004fe20008400000 */
[----:B----4-:R-:W-:Y:S02]  /*0f20*/  I2FP.F32.U32 R94, UR4 ;  /* 0x00000004005e7c45 */ /* 0x010fe40008201000 */
[----:B------:R-:W-:-:S05]  /*0f30*/  CS2R.32 R2, SR_CgaSize ;  /* 0x0000000000027805 */ /* 0x000fca0000008a00 */
[----:B------:R-:W-:-:S06]  /*0f40*/  IMAD R2, R2, -0xa0, RZ ;  /* 0xffffff6002027824 */ /* 0x000fcc00078e02ff */
[----:B------:R-:W2:Y:S01]  /*0f50*/  LDC R2, c[0x0][R2+0x2a4] ;  /* 0x0000a90002027b82 */ /* 0x000ea20000000800 */
[----:B------:R-:W-:Y:S01]  /*0f60*/  MOV R14, UR4 ;  /* 0x00000004000e7c02 */ /* 0x000fe20008000f00 */
[----:B------:R-:W4:Y:S01]  /*0f70*/  F2I.U32.TRUNC.NTZ R95, R95 ;  /* 0x0000005f005f7305 */ /* 0x000f22000020f000 */
[----:B---3--:R-:W-:-:S05]  /*0f80*/  FMUL R94, R94, UR7 ;  /* 0x000000075e5e7c20 */ /* 0x008fca0008400000 */
[----:B------:R-:W-:Y:S01]  /*0f90*/  BAR.SYNC.DEFER_BLOCKING 0x0 ;  /* 0x0000000000007b1d */ /* 0x000fe20000010000 */
[----:B------:R-:W-:-:S05]  /*0fa0*/  ISETP.GE.AND P0, PT, R10, 0x1, PT ;  /* 0x000000010a00780c */ /* 0x000fca0003f06270 */
[----:B------:R-:W3:Y:S02]  /*0fb0*/  F2I.U32.TRUNC.NTZ R94, R94 ;  /* 0x0000005e005e7305 */ /* 0x000ee4000020f000 */
[----:B------:R-:W2:Y:S01]  /*0fc0*/  S2UR UR36, SR_CTAID.Z ;  /* 0x00000000002479c3 */ /* 0x000ea20000002700 */
[----:B----4-:R-:W-:-:S05]  /*0fd0*/  IADD3 R95, PT, PT, -R95, RZ, RZ ;  /* 0x000000ff5f5f7210 */ /* 0x010fca0007ffe1ff */
[----:B-1----:R-:W-:Y:S01]  /*0fe0*/  IMAD R95, R3, R95, UR5 ;  /* 0x00000005035f7e24 */ /* 0x002fe2000f8e025f */
[----:B---3--:R-:W-:-:S05]  /*0ff0*/  IADD3 R94, PT, PT, -R94, RZ, RZ ;  /* 0x000000ff5e5e7210 */ /* 0x008fca0007ffe1ff */
[----:B--2---:R-:W-:Y:S01]  /*1000*/  IMAD R94, R2, R94, UR4 ;  /* 0x00000004025e7e24 */ /* 0x004fe2000f8e025e */
[----:B------:R-:W-:Y:S06]  /*1010*/  @!P0 BRA `(.L_x_16) ;  /* 0x0000000000b88947 */ /* 0x000fec0003800000 */
[----:B------:R-:W1:Y:S01]  /*1020*/  LDC.64 R4, c[0x0][0xb18] ;  /* 0x0002c600ff047b82 */ /* 0x000e620000000a00 */
[----:B------:R-:W-:-:S07]  /*1030*/  ISETP.NE.AND P0, PT, R10, 0x1, PT ;  /* 0x000000010a00780c */ /* 0x000fce0003f05270 */
[----:B------:R-:W2:Y:S08]  /*1040*/  LDC R9, c[0x0][0xb0c] ;  /* 0x0002c300ff097b82 */ /* 0x000eb00000000800 */
[----:B------:R-:W3:Y:S08]  /*1050*/  LDC R12, c[0x0][0x370] ;  /* 0x0000dc00ff0c7b82 */ /* 0x000ef00000000800 */
[----:B------:R-:W4:Y:S01]  /*1060*/  LDC R11, c[0x0][0x374] ;  /* 0x0000dd00ff0b7b82 */ /* 0x000f220000000800 */
[----:B-1----:R-:W-:-:S07]  /*1070*/  ISETP.NE.AND P1, PT, R4, 0x1, PT ;  /* 0x000000010400780c */ /* 0x002fce0003f25270 */
[----:B------:R-:W3:Y:S01]  /*1080*/  LDC.64 R6, c[0x0][0xb10] ;  /* 0x0002c400ff067b82 */ /* 0x000ee20000000a00 */
[----:B--2---:R-:W-:-:S07]  /*1090*/  ISETP.NE.AND P2, PT, R9, 0x1, PT ;  /* 0x000000010900780c */ /* 0x004fce0003f45270 */
[----:B------:R-:W1:Y:S08]  /*10a0*/  LDC R8, c[0x0][0xb20] ;  /* 0x0002c800ff087b82 */ /* 0x000e700000000800 */
[----:B------:R-:W2:Y:S01]  /*10b0*/  LDC.64 R2, c[0x0][0xb28] ;  /* 0x0002ca00ff027b82 */ /* 0x000ea20000000a00 */
[----:B----4-:R-:W-:-:S04]  /*10c0*/  IMAD.HI.U32 R13, R11, R5, RZ ;  /* 0x000000050b0d7227 */ /* 0x010fc800078e00ff */
[----:B------:R-:W-:-:S04]  /*10d0*/  IMAD.HI.U32 R5, R14, R5, RZ ;  /* 0x000000050e057227 */ /* 0x000fc800078e00ff */
[----:B---3--:R-:W-:-:S05]  /*10e0*/  IMAD.HI.U32 R16, R12, R6, RZ ;  /* 0x000000060c107227 */ /* 0x008fca00078e00ff */
[-C--:B------:R-:W-:Y:S01]  /*10f0*/  @P2 SHF.R.U32.HI R12, RZ, R7.reuse, R16 ;  /* 0x00000007ff0c2219 */ /* 0x080fe20000011610 */
[----:B------:R-:W-:Y:S01]  /*1100*/  IMAD.HI.U32 R16, R15, R6, RZ ;  /* 0x000000060f107227 */ /* 0x000fe200078e00ff */
[-C--:B-1----:R-:W-:Y:S02]  /*1110*/  @P1 SHF.R.U32.HI R11, RZ, R8.reuse, R13 ;  /* 0x00000008ff0b1219 */ /* 0x082fe4000001160d */
[----:B------:R-:W-:Y:S02]  /*1120*/  SHF.R.U32.HI R5, RZ, R8, R5 ;  /* 0x00000008ff057219 */ /* 0x000fe40000011605 */
[----:B------:R-:W-:Y:S02]  /*1130*/  SHF.R.U32.HI R16, RZ, R7, R16 ;  /* 0x00000007ff107219 */ /* 0x000fe40000011610 */
[----:B------:R-:W-:Y:S01]  /*1140*/  SEL R5, R14, R5, !P1 ;  /* 0x000000050e057207 */ /* 0x000fe20004800000 */
[----:B--2---:R-:W-:Y:S01]  /*1150*/  IMAD.HI.U32 R13, R11, R2, RZ ;  /* 0x000000020b0d7227 */ /* 0x004fe200078e00ff */
[----:B------:R-:W-:-:S03]  /*1160*/  SEL R16, R15, R16, !P2 ;  /* 0x000000100f107207 */ /* 0x000fc60005000000 */
[----:B------:R-:W-:Y:S01]  /*1170*/  IMAD.HI.U32 R6, R12, R2, RZ ;  /* 0x000000020c067227 */ /* 0x000fe200078e00ff */
[----:B------:R-:W-:-:S04]  /*1180*/  @P0 SHF.R.U32.HI R11, RZ, R3, R13 ;  /* 0x00000003ff0b0219 */ /* 0x000fc8000001160d */
[----:B------:R-:W-:Y:S01]  /*1190*/  @P0 SHF.R.U32.HI R12, RZ, R3, R6 ;  /* 0x00000003ff0c0219 */ /* 0x000fe20000011606 */
[----:B------:R-:W-:-:S04]  /*11a0*/  IMAD R11, R11, R10, RZ ;  /* 0x0000000a0b0b7224 */ /* 0x000fc800078e02ff */
[----:B------:R-:W-:Y:S01]  /*11b0*/  IMAD R6, R12, R10, RZ ;  /* 0x0000000a0c067224 */ /* 0x000fe200078e02ff */
[----:B------:R-:W-:-:S04]  /*11c0*/  ISETP.GE.AND P1, PT, R5, R11, PT ;  /* 0x0000000b0500720c */ /* 0x000fc80003f26270 */
[----:B------:R-:W-:Y:S01]  /*11d0*/  ISETP.GE.OR P1, PT, R16, R6, P1 ;  /* 0x000000061000720c */ /* 0x000fe20000f26670 */
[----:B------:R-:W-:-:S05]  /*11e0*/  IMAD.HI.U32 R6, R5, R2, RZ ;  /* 0x0000000205067227 */ /* 0x000fca00078e00ff */
[----:B------:R-:W-:-:S04]  /*11f0*/  SHF.R.U32.HI R6, RZ, R3, R6 ;  /* 0x00000003ff067219 */ /* 0x000fc80000011606 */
[----:B------:R-:W-:-:S03]  /*1200*/  SEL R6, R5, R6, !P0 ;  /* 0x0000000605067207 */ /* 0x000fc60004000000 */
[----:B------:R-:W-:Y:S01]  /*1210*/  @!P1 IMAD.HI.U32 R7, R16, R2, RZ ;  /* 0x0000000210079227 */ /* 0x000fe200078e00ff */
[----:B------:R-:W-:-:S04]  /*1220*/  IADD3 R2, PT, PT, -R6, RZ, RZ ;  /* 0x000000ff06027210 */ /* 0x000fc80007ffe1ff */
[----:B------:R-:W-:Y:S01]  /*1230*/  @!P1 SHF.R.U32.HI R3, RZ, R3, R7 ;  /* 0x00000003ff039219 */ /* 0x000fe20000011607 */
[----:B------:R-:W-:Y:S01]  /*1240*/  IMAD R2, R10, R2, R5 ;  /* 0x000000020a027224 */ /* 0x000fe200078e0205 */
[----:B------:R-:W-:Y:S02]  /*1250*/  IADD3 R7, PT, PT, -R5, RZ, RZ ;  /* 0x000000ff05077210 */ /* 0x000fe40007ffe1ff */
[----:B------:R-:W-:-:S03]  /*1260*/  @!P1 SEL R3, R16, R3, !P0 ;  /* 0x0000000310039207 */ /* 0x000fc60004000000 */
[----:B------:R-:W-:Y:S02]  /*1270*/  IMAD R7, R4, R7, R14 ;  /* 0x0000000704077224 */ /* 0x000fe400078e020e */
[--C-:B------:R-:W-:Y:S02]  /*1280*/  @!P1 IMAD.IADD R6, R6, 0x1, -R3.reuse ;  /* 0x0000000106069824 */ /* 0x100fe400078e0a03 */
[----:B------:R-:W-:Y:S01]  /*1290*/  @!P1 IMAD R3, R2, R12, R3 ;  /* 0x0000000c02039224 */ /* 0x000fe200078e0203 */
[----:B------:R-:W-:Y:S01]  /*12a0*/  IADD3 R2, PT, PT, -R16, RZ, RZ ;  /* 0x000000ff10027210 */ /* 0x000fe20007ffe1ff */
[----:B------:R-:W-:Y:S02]  /*12b0*/  @!P1 IMAD R5, R6, R10, R16 ;  /* 0x0000000a06059224 */ /* 0x000fe400078e0210 */
[----:B------:R-:W-:Y:S02]  /*12c0*/  @!P1 IMAD.MOV.U32 R16, RZ, RZ, R3 ;  /* 0x000000ffff109224 */ /* 0x000fe400078e0003 */
[----:B------:R-:W-:-:S02]  /*12d0*/  IMAD R2, R9, R2, R15 ;  /* 0x0000000209027224 */ /* 0x000fc400078e020f */
[----:B------:R-:W-:Y:S02]  /*12e0*/  IMAD R14, R5, R4, R7 ;  /* 0x00000004050e7224 */ /* 0x000fe400078e0207 */
[----:B------:R-:W-:Y:S02]  /*12f0*/  IMAD R15, R16, R9, R2 ;  /* 0x00000009100f7224 */ /* 0x000fe400078e0202 */
.L_x_16:
[----:B------:R-:W1:Y:S01]  /*1300*/  LDCU UR4, c[0x0][0xb30] ;  /* 0x00016600ff0477ac */ /* 0x000e620008000800 */
[----:B------:R-:W2:Y:S08]  /*1310*/  S2UR UR37, SR_CgaCtaId ;  /* 0x00000000002579c3 */ /* 0x000eb00000008800 */
[----:B------:R-:W3:Y:S01]  /*1320*/  LDC R40, c[0x0][0xb24] ;  /* 0x0002c900ff287b82 */ /* 0x000ee20000000800 */
[----:B-1----:R-:W-:-:S09]  /*1330*/  UISETP.NE.AND UP1, UPT, UR4, 0x1, UPT ;  /* 0x000000010400788c */ /* 0x002fd2000bf25270 */
[----:B--2---:R-:W-:Y:S05]  /*1340*/  BRA.U UP1, `(.L_x_17) ;  /* 0x0000000101407547 */ /* 0x004fea000b800000 */
[----:B------:R-:W1:Y:S08]  /*1350*/  LDC.64 R4, c[0x0][0xb10] ;  /* 0x0002c400ff047b82 */ /* 0x000e700000000a00 */
[----:B------:R-:W2:Y:S08]  /*1360*/  LDC.64 R2, c[0x0][0xb18] ;  /* 0x0002c600ff027b82 */ /* 0x000eb00000000a00 */
[----:B------:R-:W4:Y:S08]  /*1370*/  LDC R6, c[0x0][0xb20] ;  /* 0x0002c800ff067b82 */ /* 0x000f300000000800 */
[----:B------:R-:W3:Y:S01]  /*1380*/  LDC R7, c[0x0][0xb0c] ;  /* 0x0002c300ff077b82 */ /* 0x000ee20000000800 */
[----:B-1----:R-:W-:-:S05]  /*1390*/  IMAD.HI.U32 R4, R15, R4, RZ ;  /* 0x000000040f047227 */ /* 0x002fca00078e00ff */
[----:B------:R-:W-:Y:S01]  /*13a0*/  SHF.R.U32.HI R4, RZ, R5, R4 ;  /* 0x00000005ff047219 */ /* 0x000fe20000011604 */
[----:B--2---:R-:W-:Y:S01]  /*13b0*/  IMAD.HI.U32 R3, R14, R3, RZ ;  /* 0x000000030e037227 */ /* 0x004fe200078e00ff */
[----:B------:R-:W-:-:S04]  /*13c0*/  ISETP.NE.AND P0, PT, R2, 0x1, PT ;  /* 0x000000010200780c */ /* 0x000fc80003f05270 */
[----:B----4-:R-:W-:-:S04]  /*13d0*/  SHF.R.U32.HI R3, RZ, R6, R3 ;  /* 0x00000006ff037219 */ /* 0x010fc80000011603 */
[----:B------:R-:W-:Y:S02]  /*13e0*/  SEL R3, R14, R3, !P0 ;  /* 0x000000030e037207 */ /* 0x000fe40004000000 */
[----:B---3--:R-:W-:-:S04]  /*13f0*/  ISETP.NE.AND P1, PT, R7, 0x1, PT ;  /* 0x000000010700780c */ /* 0x008fc80003f25270 */
[----:B------:R-:W-:-:S05]  /*1400*/  SEL R4, R15, R4, !P1 ;  /* 0x000000040f047207 */ /* 0x000fca0004800000 */
[----:B------:R-:W-:Y:S02]  /*1410*/  IMAD.IADD R5, R3, 0x1, -R4 ;  /* 0x0000000103057824 */ /* 0x000fe400078e0a04 */
[----:B------:R-:W-:Y:S02]  /*1420*/  IMAD.IADD R3, R4, 0x1, -R3 ;  /* 0x0000000104037824 */ /* 0x000fe400078e0a03 */
[----:B------:R-:W-:Y:S02]  /*1430*/  IMAD R15, R5, R7, R15 ;  /* 0x00000007050f7224 */ /* 0x000fe400078e020f */
[----:B------:R-:W-:-:S07]  /*1440*/  IMAD R14, R3, R2, R14 ;  /* 0x00000002030e7224 */ /* 0x000fce00078e020e */
.L_x_17:
[----:B------:R-:W-:Y:S01]  /*1450*/  BAR.SYNC.DEFER_BLOCKING 0x0 ;  /* 0x0000000000007b1d */ /* 0x000fe20000010000 */
[----:B------:R-:W-:Y:S01]  /*1460*/  UISETP.NE.AND UP1, UPT, UR8, 0x2, UPT ;  /* 0x000000020800788c */ /* 0x000fe2000bf25270 */
[----:B------:R-:W-:Y:S02]  /*1470*/  ISETP.NE.OR P5, PT, R0, 0x2, !P5 ;  /* 0x000000020000780c */ /* 0x000fe40006fa5670 */
[----:B------:R-:W-:-:S06]  /*1480*/  LOP3.LUT R2, R108, 0x1f, RZ, 0xc0, !PT ;  /* 0x0000001f6c027812 */ /* 0x000fcc00078ec0ff */
[----:B------:R-:W-:Y:S05]  /*1490*/  BRA.U UP1, `(.L_x_18) ;  /* 0x0000001501347547 */ /* 0x000fea000b800000 */
[----:B------:R-:W1:Y:S01]  /*14a0*/  LDCU UR13, c[0x0][0x38c] ;  /* 0x00007180ff0d77ac */ /* 0x000e620008000800 */
[----:B------:R-:W2:Y:S01]  /*14b0*/  LDC R8, c[0x0][0x370] ;  /* 0x0000dc00ff087b82 */ /* 0x000ea20000000800 */
[----:B------:R-:W-:Y:S01]  /*14c0*/  PLOP3.LUT P1, PT, PT, PT, UP2, 0x80, 0x8 ;  /* 0x000000000008781c */ /* 0x000fe20003f2f028 */
[----:B------:R-:W-:Y:S01]  /*14d0*/  IMAD.MOV.U32 R17, RZ, RZ, 0x1 ;  /* 0x00000001ff117424 */ /* 0x000fe200078e00ff */
[----:B------:R-:W-:Y:S01]  /*14e0*/  ISETP.EQ.OR P4, PT, R2, RZ, P5 ;  /* 0x000000ff0200720c */ /* 0x000fe20002f82670 */
[----:B------:R-:W-:Y:S01]  /*14f0*/  IMAD.MOV.U32 R16, RZ, RZ, RZ ;  /* 0x000000ffff107224 */ /* 0x000fe200078e00ff */
[----:B------:R-:W-:Y:S02]  /*1500*/  PLOP3.LUT P1, PT, P1, PT, PT, 0x8, 0x80 ;  /* 0x000000000080781c */ /* 0x000fe40000f2e170 */
[----:B------:R-:W-:Y:S01]  /*1510*/  CS2R R12, SRZ ;  /* 0x00000000000c7805 */ /* 0x000fe2000001ff00 */
[----:B------:R-:W-:Y:S01]  /*1520*/  IMAD.MOV.U32 R11, RZ, RZ, 0x1 ;  /* 0x00000001ff0b7424 */ /* 0x000fe200078e00ff */
[----:B------:R-:W4:Y:S01]  /*1530*/  LDC R0, c[0x0][0x374] ;  /* 0x0000dd00ff007b82 */ /* 0x000f220000000800 */
[----:B------:R-:W2:Y:S01]  /*1540*/  LDCU.64 UR22, c[0x0][0x348] ;  /* 0x00006900ff1677ac */ /* 0x000ea20008000a00 */
[----:B------:R-:W-:Y:S01]  /*1550*/  UMOV UR6, URZ ;  /* 0x000000ff00067c82 */ /* 0x000fe20008000000 */
[----:B-1----:R-:W-:-:S04]  /*1560*/  UIADD3 UR5, UPT, UPT, UR13, 0x3f, URZ ;  /* 0x0000003f0d057890 */ /* 0x002fc8000fffe0ff */
[----:B------:R-:W-:-:S04]  /*1570*/  USHF.R.S32.HI UR4, URZ, 0x1f, UR5 ;  /* 0x0000001fff047899 */ /* 0x000fc80008011405 */
[----:B------:R-:W-:-:S04]  /*1580*/  ULEA.HI UR4, UR4, UR5, URZ, 0x6 ;  /* 0x0000000504047291 */ /* 0x000fc8000f8f30ff */
[----:B------:R-:W-:Y:S02]  /*1590*/  USHF.R.S32.HI UR15, URZ, 0x6, UR4 ;  /* 0x00000006ff0f7899 */ /* 0x000fe40008011404 */
[----:B------:R-:W-:Y:S02]  /*15a0*/  UIADD3 UR4, UPT, UPT, UR13, -0x1, URZ ;  /* 0xffffffff0d047890 */ /* 0x000fe4000fffe0ff */
[----:B------:R-:W-:Y:S02]  /*15b0*/  UISETP.LT.U32.AND UP0, UPT, UR15, 0xa, UPT ;  /* 0x0000000a0f00788c */ /* 0x000fe4000bf01070 */
[----:B------:R-:W-:Y:S02]  /*15c0*/  UISETP.GE.U32.AND UP1, UPT, UR4, -0x7f, UPT ;  /* 0xffffff810400788c */ /* 0x000fe4000bf26070 */
[----:B------:R-:W-:Y:S02]  /*15d0*/  USEL UR14, UR15, 0xa, UP0 ;  /* 0x0000000a0f0e7887 */ /* 0x000fe40008000000 */
[----:B------:R-:W-:-:S02]  /*15e0*/  UIADD3 UR13, UPT, UPT, UR13, 0x7e, URZ ;  /* 0x0000007e0d0d7890 */ /* 0x000fc4000fffe0ff */
[----:B------:R-:W-:Y:S02]  /*15f0*/  UIADD3 UR5, UPT, UPT, UR14, -0x1, URZ ;  /* 0xffffffff0e057890 */ /* 0x000fe4000fffe0ff */
[----:B------:R-:W-:-:S03]  /*1600*/  UIADD3 UR7, UPT, UPT, UR15, -UR14, URZ ;  /* 0x8000000e0f077290 */ /* 0x000fc6000fffe0ff */
[----:B------:R-:W-:-:S04]  /*1610*/  @UP1 UIADD3 UR5, UPT, UPT, UR14, URZ, URZ ;  /* 0x000000ff0e051290 */ /* 0x000fc8000fffe0ff */
[----:B--2---:R-:W-:-:S12]  /*1620*/  UIADD3 UR5, UPT, UPT, UR5, 0x1, URZ ;  /* 0x0000000105057890 */ /* 0x004fd8000fffe0ff */
.L_x_36:
[----:B------:R-:W-:Y:S01]  /*1630*/  UISETP.NE.AND UP0, UPT, UR37, URZ, UPT ;  /* 0x000000ff2500728c */ /* 0x000fe2000bf05270 */
[----:B------:R-:W1:Y:S08]  /*1640*/  S2UR UR37, SR_CgaCtaId ;  /* 0x00000000002579c3 */ /* 0x000e700000008800 */
[----:B------:R-:W-:Y:S05]  /*1650*/  BRA.U UP0, `(.L_x_19) ;  /* 0x0000000100347547 */ /* 0x000fea000b800000 */
[----:B------:R-:W2:Y:S01]  /*1660*/  S2R R2, SR_CgaCtaId ;  /* 0x0000000000027919 */ /* 0x000ea20000008800 */
[----:B------:R-:W-:-:S04]  /*1670*/  MOV R3, 0x400 ;  /* 0x0000040000037802 */ /* 0x000fc80000000f00 */
[----:B--2---:R-:W-:Y:S02]  /*1680*/  LEA R2, R2, R3, 0x18 ;  /* 0x0000000302027211 */ /* 0x004fe400078ec0ff */
[----:B------:R-:W-:-:S03]  /*1690*/  SHF.L.U32 R3, R11, 0x1f, RZ ;  /* 0x0000001f0b037819 */ /* 0x000fc600000006ff */
[----:B------:R-:W-:-:S04]  /*16a0*/  IMAD R2, R12, 0x8, R2 ;  /* 0x000000080c027824 */ /* 0x000fc800078e0202 */
[----:B------:R-:W2:Y:S02]  /*16b0*/  SYNCS.PHASECHK.TRANS64.TRYWAIT P0, [R2+URZ+0x160], R3 ;  /* 0x00016003020075a7 */ /* 0x000ea400080011ff */
[----:B--2---:R-:W-:Y:S05]  /*16c0*/  @!P0 BRA `(.L_x_20) ;  /* 0x0000007c00248947 */ /* 0x004fea0003800000 */
.L_x_132:
[----:B------:R-:W-:Y:S01]  /*16d0*/  VIADD R12, R12, 0x1 ;  /* 0x000000010c0c7836 */ /* 0x000fe20000000000 */
[----:B------:R2:W-:Y:S04]  /*16e0*/  SYNCS.ARRIVE.TRANS64.A1T0 RZ, [R2+URZ+0x150], RZ ;  /* 0x000150ff02ff79a7 */ /* 0x0005e800081000ff */
[----:B------:R-:W-:-:S04]  /*16f0*/  ISETP.NE.AND P0, PT, R12, 0x2, PT ;  /* 0x000000020c00780c */ /* 0x000fc80003f05270 */
[----:B------:R-:W-:Y:S02]  /*1700*/  SEL R12, R12, RZ, P0 ;  /* 0x000000ff0c0c7207 */ /* 0x000fe40000000000 */
[----:B--2---:R-:W-:-:S04]  /*1710*/  SEL R2, RZ, 0x1, P0 ;  /* 0x00000001ff027807 */ /* 0x004fc80000000000 */
[----:B------:R-:W-:-:S07]  /*1720*/  LOP3.LUT R11, R11, R2, RZ, 0x3c, !PT ;  /* 0x000000020b0b7212 */ /* 0x000fce00078e3cff */
.L_x_19:
[----:B------:R-:W-:Y:S01]  /*1730*/  UMOV UR4, 0x400 ;  /* 0x0000040000047882 */ /* 0x000fe20000000000 */
[----:B------:R-:W-:Y:S01]  /*1740*/  SHF.L.U32 R2, R17, 0x1f, RZ ;  /* 0x0000001f11027819 */ /* 0x000fe200000006ff */
[----:B-1----:R-:W-:Y:S01]  /*1750*/  ULEA UR4, UR37, UR4, 0x18 ;  /* 0x0000000425047291 */ /* 0x002fe2000f8ec0ff */
[----:B------:R-:W-:Y:S01]  /*1760*/  R2UR UR35, R15 ;  /* 0x000000000f2372ca */ /* 0x000fe200000e0000 */
[----:B------:R-:W-:Y:S01]  /*1770*/  UISETP.GE.U32.AND UP0, UPT, UR13, 0x7f, UPT ;  /* 0x0000007f0d00788c */ /* 0x000fe2000bf06070 */
[----:B------:R-:W-:Y:S01]  /*1780*/  R2UR UR11, R14 ;  /* 0x000000000e0b72ca */ /* 0x000fe200000e0000 */
[----:B------:R-:W-:Y:S01]  /*1790*/  ULEA UR8, UR6, UR4, 0x3 ;  /* 0x0000000406087291 */ /* 0x000fe2000f8e18ff */
[----:B------:R-:W-:-:S08]  /*17a0*/  UMOV UR24, URZ ;  /* 0x000000ff00187c82 */ /* 0x000fd00008000000 */
[----:B------:R1:W2:Y:S01]  /*17b0*/  SYNCS.PHASECHK.TRANS64.TRYWAIT P0, [UR8+0x50], R2 ;  /* 0x00005002ff0075a7 */ /* 0x0002a20008001108 */
[----:B------:R-:W-:Y:S02]  /*17c0*/  USHF.L.U32 UR35, UR35, 0x6, URZ ;  /* 0x0000000623237899 */ /* 0x000fe400080006ff */
[----:B------:R-:W-:Y:S01]  /*17d0*/  USHF.L.U32 UR11, UR11, 0x8, URZ ;  /* 0x000000080b0b7899 */ /* 0x000fe200080006ff */
[----:B------:R-:W-:Y:S11]  /*17e0*/  BRA.U !UP0, `(.L_x_21) ;  /* 0x0000000108a87547 */ /* 0x000ff6000b800000 */
[----:B------:R-:W-:Y:S01]  /*17f0*/  UMOV UR16, URZ ;  /* 0x000000ff00107c82 */ /* 0x000fe20008000000 */
[----:B------:R-:W-:-:S05]  /*1800*/  UMOV UR17, UR6 ;  /* 0x0000000600117c82 */ /* 0x000fca0008000000 */
.L_x_26:
[----:B-1----:R-:W-:Y:S01]  /*1810*/  ULEA UR33, UR17, UR4, 0x3 ;  /* 0x0000000411217291 */ /* 0x002fe2000f8e18ff */
[----:B--2---:R-:W-:Y:S01]  /*1820*/  @!P5 MOV R3, 0x5000 ;  /* 0x000050000003d802 */ /* 0x004fe20000000f00 */
[----:B--2---:R-:W-:Y:S10]  /*1830*/  @P0 BRA `(.L_x_22) ;  /* 0x00000000000c0947 */ /* 0x004ff40003800000 */
[----:B------:R-:W-:-:S04]  /*1840*/  SHF.L.U32 R4, R17, 0x1f, RZ ;  /* 0x0000001f11047819 */ /* 0x000fc800000006ff */
[----:B------:R-:W2:Y:S02]  /*1850*/  SYNCS.PHASECHK.TRANS64.TRYWAIT P0, [UR33+0x50], R4 ;  /* 0x00005004ff0075a7 */ /* 0x000ea40008001121 */
[----:B--2---:R-:W-:Y:S05]  /*1860*/  @!P0 BRA `(.L_x_23) ;  /* 0x0000007800d08947 */ /* 0x004fea0003800000 */
.L_x_22:
[----:B------:R2:W-:Y:S01]  /*1870*/  @!P5 SYNCS.ARRIVE.TRANS64 RZ, [UR33], R3 ;  /* 0x00000003ffffd9a7 */ /* 0x0005e20008000021 */
[----:B------:R-:W-:Y:S04]  /*1880*/  BSSY.RECONVERGENT B0, `(.L_x_24) ;  /* 0x0000003000007945 */ /* 0x000fe80003800200 */
[----:B------:R-:W-:Y:S05]  /*1890*/  @P4 BRA `(.L_x_25) ;  /* 0x0000000000044947 */ /* 0x000fea0003800000 */
[----:B------:R-:W-:Y:S05]  /*18a0*/  BPT.TRAP 0x1 ;  /* 0x000000040000795c */ /* 0x000fea0000300000 */
.L_x_25:
[----:B------:R-:W-:Y:S05]  /*18b0*/  BSYNC.RECONVERGENT B0 ;  /* 0x0000000000007941 */ /* 0x000fea0003800200 */
.L_x_24:
[----:B------:R-:W-:Y:S02]  /*18c0*/  UIADD3 UR6, UPT, UPT, UR17, 0x1, URZ ;  /* 0x0000000111067890 */ /* 0x000fe4000fffe0ff */
[----:B------:R-:W-:Y:S02]  /*18d0*/  ULEA UR32, UR17, UR4, 0xc ;  /* 0x0000000411207291 */ /* 0x000fe4000f8e60ff */
[----:B------:R-:W-:Y:S02]  /*18e0*/  UISETP.NE.AND UP0, UPT, UR6, 0xa, UPT ;  /* 0x0000000a0600788c */ /* 0x000fe4000bf05270 */
[----:B------:R-:W-:Y:S02]  /*18f0*/  UIADD3 UR26, UP1, UPT, UR22, 0x80, URZ ;  /* 0x00000080161a7890 */ /* 0x000fe4000ff3e0ff */
[----:B------:R-:W-:Y:S02]  /*1900*/  USEL UR9, URZ, 0x1, UP0 ;  /* 0x00000001ff097887 */ /* 0x000fe40008000000 */
[----:B------:R-:W-:-:S02]  /*1910*/  USEL UR6, UR6, URZ, UP0 ;  /* 0x000000ff06067287 */ /* 0x000fc40008000000 */
[----:B------:R-:W-:Y:S02]  /*1920*/  UIADD3 UR20, UP0, UPT, UR22, 0x180, URZ ;  /* 0x0000018016147890 */ /* 0x000fe4000ff1e0ff */
[----:B------:R-:W-:Y:S01]  /*1930*/  ULEA UR8, UR6, UR4, 0x3 ;  /* 0x0000000406087291 */ /* 0x000fe2000f8e18ff */
[----:B------:R-:W-:Y:S01]  /*1940*/  LOP3.LUT R17, R17, UR9, RZ, 0x3c, !PT ;  /* 0x0000000911117c12 */ /* 0x000fe2000f8e3cff */
[----:B------:R-:W-:Y:S02]  /*1950*/  USHF.L.U32 UR34, UR16, 0x6, URZ ;  /* 0x0000000610227899 */ /* 0x000fe400080006ff */
[----:B------:R-:W-:Y:S01]  /*1960*/  UIADD3.X UR27, UPT, UPT, URZ, UR23, URZ, UP1, !UPT ;  /* 0x00000017ff1b7290 */ /* 0x000fe20008ffe4ff */
[----:B-1----:R-:W-:Y:S01]  /*1970*/  SHF.L.U32 R2, R17, 0x1f, RZ ;  /* 0x0000001f11027819 */ /* 0x002fe200000006ff */
[----:B------:R-:W-:Y:S02]  /*1980*/  UIADD3 UR32, UPT, UPT, UR32, 0x6400, URZ ;  /* 0x0000640020207890 */ /* 0x000fe4000fffe0ff */
[----:B------:R-:W-:Y:S01]  /*1990*/  UIADD3.X UR21, UPT, UPT, URZ, UR23, URZ, UP0, !UPT ;  /* 0x00000017ff157290 */ /* 0x000fe200087fe4ff */
[----:B------:R1:W1:Y:S01]  /*19a0*/  SYNCS.PHASECHK.TRANS64.TRYWAIT P0, [UR8+0x50], R2 ;  /* 0x00005002ff0075a7 */ /* 0x0002620008001108 */
[----:B------:R-:W-:Y:S01]  /*19b0*/  ULEA UR8, UR17, UR4, 0xe ;  /* 0x0000000411087291 */ /* 0x000fe2000f8e70ff */
[----:B------:R-:W-:Y:S01]  /*19c0*/  UMOV UR18, 0x0 ;  /* 0x0000000000127882 */ /* 0x000fe20000000000 */
[----:B------:R-:W-:-:S02]  /*19d0*/  UMOV UR19, 0x10000000 ;  /* 0x1000000000137882 */ /* 0x000fc40000000000 */
[----:B------:R-:W-:Y:S01]  /*19e0*/  UIADD3 UR8, UPT, UPT, UR8, 0x10400, URZ ;  /* 0x0001040008087890 */ /* 0x000fe2000fffe0ff */
[----:B------:R1:W-:Y:S01]  /*19f0*/  UTMALDG.3D [UR32], [UR26], desc[UR18] ;  /* 0x000012201a0075b4 */ /* 0x0003e20008011000 */
[----:B------:R-:W-:Y:S01]  /*1a00*/  UMOV UR12, UR36 ;  /* 0x00000024000c7c82 */ /* 0x000fe20008000000 */
[----:B------:R-:W-:Y:S01]  /*1a10*/  UMOV UR9, UR33 ;  /* 0x0000002100097c82 */ /* 0x000fe20008000000 */
[----:B------:R-:W-:Y:S01]  /*1a20*/  UMOV UR10, UR34 ;  /* 0x00000022000a7c82 */ /* 0x000fe20008000000 */
[----:B------:R-:W-:Y:S01]  /*1a30*/  UIADD3 UR16, UPT, UPT, UR16, 0x1, URZ ;  /* 0x0000000110107890 */ /* 0x000fe2000fffe0ff */
[----:B------:R-:W-:Y:S01]  /*1a40*/  UMOV UR24, UR5 ;  /* 0x0000000500187c82 */ /* 0x000fe20008000000 */
[----:B------:R-:W-:Y:S02]  /*1a50*/  UMOV UR17, UR6 ;  /* 0x0000000600117c82 */ /* 0x000fe40008000000 */
[----:B------:R1:W-:Y:S01]  /*1a60*/  UTMALDG.3D [UR8], [UR20], desc[UR18] ;  /* 0x00001208140075b4 */ /* 0x0003e20008011000 */
[----:B------:R-:W-:-:S09]  /*1a70*/  UISETP.NE.AND UP0, UPT, UR16, UR5, UPT ;  /* 0x000000051000728c */ /* 0x000fd2000bf05270 */
[----:B------:R-:W-:Y:S05]  /*1a80*/  BRA.U UP0, `(.L_x_26) ;  /* 0xfffffffd00607547 */ /* 0x000fea000b83ffff */
.L_x_21:
[----:B-1----:R-:W-:Y:S01]  /*1a90*/  ULEA UR8, UR6, UR4, 0x3 ;  /* 0x0000000406087291 */ /* 0x002fe2000f8e18ff */
[----:B------:R-:W-:Y:S01]  /*1aa0*/  SHF.L.U32 R2, R17, 0x1f, RZ ;  /* 0x0000001f11027819 */ /* 0x000fe200000006ff */
[----:B------:R-:W-:Y:S01]  /*1ab0*/  @!P1 SYNCS.ARRIVE.TRANS64.A1T0 RZ, [UR4+0xe8], RZ ;  /* 0x0000e8ffffff99a7 */ /* 0x000fe20008100004 */
[----:B------:R-:W-:-:S06]  /*1ac0*/  UISETP.GT.AND UP0, UPT, UR15, UR14, UPT ;  /* 0x0000000e0f00728c */ /* 0x000fcc000bf04270 */
[----:B--2---:R1:W2:Y:S03]  /*1ad0*/  SYNCS.PHASECHK.TRANS64.TRYWAIT P0, [UR8+0x50], R2 ;  /* 0x00005002ff0075a7 */ /* 0x0042a60008001108 */
[----:B------:R-:W-:Y:S05]  /*1ae0*/  BRA.U !UP0, `(.L_x_27) ;  /* 0x0000000108ac7547 */ /* 0x000fea000b800000 */
[----:B------:R-:W-:Y:S01]  /*1af0*/  UIADD3 UR21, UPT, UPT, UR7, UR24, URZ ;  /* 0x0000001807157290 */ /* 0x000fe2000fffe0ff */
[----:B------:R-:W-:-:S11]  /*1b00*/  UMOV UR25, UR6 ;  /* 0x0000000600197c82 */ /* 0x000fd60008000000 */
.L_x_32:
[----:B-1----:R-:W-:Y:S01]  /*1b10*/  ULEA UR17, UR25, UR4, 0x3 ;  /* 0x0000000419117291 */ /* 0x002fe2000f8e18ff */
[----:B--2---:R-:W-:Y:S01]  /*1b20*/  @!P5 MOV R3, 0x5000 ;  /* 0x000050000003d802 */ /* 0x004fe20000000f00 */
[----:B--2---:R-:W-:Y:S10]  /*1b30*/  @P0 BRA `(.L_x_28) ;  /* 0x00000000000c0947 */ /* 0x004ff40003800000 */
[----:B------:R-:W-:-:S04]  /*1b40*/  SHF.L.U32 R4, R17, 0x1f, RZ ;  /* 0x0000001f11047819 */ /* 0x000fc800000006ff */
[----:B------:R-:W2:Y:S02]  /*1b50*/  SYNCS.PHASECHK.TRANS64.TRYWAIT P0, [UR17+0x50], R4 ;  /* 0x00005004ff0075a7 */ /* 0x000ea40008001111 */
[----:B--2---:R-:W-:Y:S05]  /*1b60*/  @!P0 BRA `(.L_x_29) ;  /* 0x0000007800288947 */ /* 0x004fea0003800000 */
.L_x_28:
[----:B------:R2:W-:Y:S01]  /*1b70*/  @!P5 SYNCS.ARRIVE.TRANS64 RZ, [UR17], R3 ;  /* 0x00000003ffffd9a7 */ /* 0x0005e20008000011 */
[----:B------:R-:W-:Y:S04]  /*1b80*/  BSSY.RECONVERGENT B0, `(.L_x_30) ;  /* 0x0000003000007945 */ /* 0x000fe80003800200 */
[----:B------:R-:W-:Y:S05]  /*1b90*/  @P4 BRA `(.L_x_31) ;  /* 0x0000000000044947 */ /* 0x000fea0003800000 */
[----:B------:R-:W-:Y:S05]  /*1ba0*/  BPT.TRAP 0x1 ;  /* 0x000000040000795c */ /* 0x000fea0000300000 */
.L_x_31:
[----:B------:R-:W-:Y:S05]  /*1bb0*/  BSYNC.RECONVERGENT B0 ;  /* 0x0000000000007941 */ /* 0x000fea0003800200 */
.L_x_30:
        /* <DEDUP_REMOVED lines=10> */
[----:B------:R-:W-:Y:S01]  /*1c60*/  UIADD3 UR16, UPT, UPT, UR16, 0x6400, URZ ;  /* 0x0000640010107890 */ /* 0x000fe2000fffe0ff */
[----:B-1----:R-:W-:Y:S01]  /*1c70*/  SHF.L.U32 R2, R17, 0x1f, RZ ;  /* 0x0000001f11027819 */ /* 0x002fe200000006ff */
[----:B------:R-:W-:Y:S02]  /*1c80*/  UIADD3.X UR31, UPT, UPT, URZ, UR23, URZ, UP1, !UPT ;  /* 0x00000017ff1f7290 */ /* 0x000fe40008ffe4ff */
[----:B------:R-:W-:Y:S01]  /*1c90*/  UIADD3.X UR29, UPT, UPT, URZ, UR23, URZ, UP0, !UPT ;  /* 0x00000017ff1d7290 */ /* 0x000fe200087fe4ff */
[----:B------:R1:W1:Y:S01]  /*1ca0*/  SYNCS.PHASECHK.TRANS64.TRYWAIT P0, [UR8+0x50], R2 ;  /* 0x00005002ff0075a7 */ /* 0x0002620008001108 */
[----:B------:R-:W-:Y:S01]  /*1cb0*/  ULEA UR8, UR25, UR4, 0xe ;  /* 0x0000000419087291 */ /* 0x000fe2000f8e70ff */
[----:B------:R-:W-:Y:S01]  /*1cc0*/  UMOV UR26, 0x0 ;  /* 0x00000000001a7882 */ /* 0x000fe20000000000 */
[----:B------:R-:W-:-:S02]  /*1cd0*/  UMOV UR27, 0x10000000 ;  /* 0x10000000001b7882 */ /* 0x000fc40000000000 */
[----:B------:R-:W-:Y:S01]  /*1ce0*/  UIADD3 UR8, UPT, UPT, UR8, 0x10400, URZ ;  /* 0x0001040008087890 */ /* 0x000fe2000fffe0ff */
[----:B------:R-:W-:Y:S01]  /*1cf0*/  UMOV UR19, UR35 ;  /* 0x0000002300137c82 */ /* 0x000fe20008000000 */
[----:B------:R-:W-:Y:S01]  /*1d00*/  UMOV UR20, UR36 ;  /* 0x0000002400147c82 */ /* 0x000fe20008000000 */
[----:B------:R-:W-:Y:S01]  /*1d10*/  UMOV UR12, UR36 ;  /* 0x00000024000c7c82 */ /* 0x000fe20008000000 */
[----:B------:R-:W-:Y:S01]  /*1d20*/  UMOV UR9, UR17 ;  /* 0x0000001100097c82 */ /* 0x000fe20008000000 */
[----:B------:R-:W-:Y:S01]  /*1d30*/  UMOV UR10, UR18 ;  /* 0x00000012000a7c82 */ /* 0x000fe20008000000 */
[----:B------:R1:W-:Y:S01]  /*1d40*/  UTMALDG.3D [UR16], [UR30], desc[UR26] ;  /* 0x00001a101e0075b4 */ /* 0x0003e20008011000 */
[----:B------:R-:W-:Y:S01]  /*1d50*/  UIADD3 UR24, UPT, UPT, UR24, 0x1, URZ ;  /* 0x0000000118187890 */ /* 0x000fe2000fffe0ff */
[----:B------:R-:W-:-:S03]  /*1d60*/  UMOV UR25, UR6 ;  /* 0x0000000600197c82 */ /* 0x000fc60008000000 */
[----:B------:R-:W-:Y:S01]  /*1d70*/  UISETP.NE.AND UP0, UPT, UR24, UR21, UPT ;  /* 0x000000151800728c */ /* 0x000fe2000bf05270 */
[----:B------:R1:W-:Y:S08]  /*1d80*/  UTMALDG.3D [UR8], [UR28], desc[UR26] ;  /* 0x00001a081c0075b4 */ /* 0x0003f00008011000 */
[----:B------:R-:W-:Y:S05]  /*1d90*/  BRA.U UP0, `(.L_x_32) ;  /* 0xfffffffd005c7547 */ /* 0x000fea000b83ffff */
.L_x_27:
[C---:B-1----:R-:W-:Y:S01]  /*1da0*/  LEA R2, R16.reuse, UR4, 0x3 ;  /* 0x0000000410027c11 */ /* 0x042fe2000f8e18ff */
[----:B------:R-:W-:Y:S01]  /*1db0*/  NOP ;  /* 0x0000000000007918 */ /* 0x000fe20000000000 */
[----:B--2---:R-:W-:Y:S02]  /*1dc0*/  SHF.L.U32 R3, R13, 0x1f, RZ ;  /* 0x0000001f0d037819 */ /* 0x004fe400000006ff */
[----:B------:R-:W-:Y:S02]  /*1dd0*/  LEA R4, R16, UR4, 0x4 ;  /* 0x0000000410047c11 */ /* 0x000fe4000f8e20ff */
[----:B------:R-:W1:Y:S02]  /*1de0*/  SYNCS.PHASECHK.TRANS64.TRYWAIT P0, [R2+URZ+0xf0], R3 ;  /* 0x0000f003020075a7 */ /* 0x000e6400080011ff */
[----:B-1----:R-:W-:Y:S05]  /*1df0*/  @!P0 BRA `(.L_x_33) ;  /* 0x00000074009c8947 */ /* 0x002fea0003800000 */
.L_x_135:
[----:B------:R-:W2:Y:S01]  /*1e00*/  LDS.128 R4, [R4+0x180] ;  /* 0x0001800004047984 */ /* 0x000ea20000000c00 */
[----:B---3--:R-:W-:Y:S01]  /*1e10*/  ISETP.GE.AND P0, PT, R40, 0x1, PT ;  /* 0x000000012800780c */ /* 0x008fe20003f06270 */
[----:B-1----:R-:W-:Y:S01]  /*1e20*/  VIADD R2, R2, 0x100 ;  /* 0x0000010002027836 */ /* 0x002fe20000000000 */
[----:B------:R-:W-:Y:S01]  /*1e30*/  @!PT LDS RZ, [RZ] ;  /* 0x00000000fffff984 */ /* 0x000fe20000000800 */
[----:B------:R-:W-:Y:S01]  /*1e40*/  @!PT LDS RZ, [RZ] ;  /* 0x00000000fffff984 */ /* 0x000fe20000000800 */
[----:B------:R-:W-:Y:S01]  /*1e50*/  @!PT LDS RZ, [RZ] ;  /* 0x00000000fffff984 */ /* 0x000fe20000000800 */
[----:B------:R-:W-:Y:S01]  /*1e60*/  @!PT LDS RZ, [RZ] ;  /* 0x00000000fffff984 */ /* 0x000fe20000000800 */
[----:B------:R1:W-:Y:S06]  /*1e70*/  MEMBAR.ALL.CTA ;  /* 0x0000000000007992 */ /* 0x0003ec0000008000 */
[----:B-1----:R-:W1:Y:S01]  /*1e80*/  FENCE.VIEW.ASYNC.S ;  /* 0x00000000000073c6 */ /* 0x002e620000000000 */
[----:B------:R-:W-:-:S04]  /*1e90*/  PRMT R2, RZ, 0x654, R2 ;  /* 0x00000654ff027816 */ /* 0x000fc80000000002 */
[----:B-1----:R1:W-:Y:S01]  /*1ea0*/  SYNCS.ARRIVE.TRANS64.RED.A1T0 RZ, [R2+URZ], RZ ;  /* 0x000000ff02ff79a7 */ /* 0x0023e200081004ff */
[----:B--2---:R-:W-:-:S13]  /*1eb0*/  LOP3.LUT P2, RZ, R6, 0x1, RZ, 0xc0, !PT ;  /* 0x0000000106ff7812 */ /* 0x004fda000784c0ff */
[----:B------:R-:W-:Y:S01]  /*1ec0*/  @P2 SHF.R.U32.HI R3, RZ, 0x10, R5 ;  /* 0x00000010ff032819 */ /* 0x000fe20000011605 */
[----:B------:R-:W-:Y:S01]  /*1ed0*/  VOTEU.ANY UP0, P2 ;  /* 0x0000000000ff7886 */ /* 0x000fe20001000100 */
[----:B------:R-:W-:Y:S02]  /*1ee0*/  @P2 MOV R10, R4 ;  /* 0x00000004000a2202 */ /* 0x000fe40000000f00 */
[----:B------:R-:W-:Y:S02]  /*1ef0*/  @P2 R2UR.BROADCAST UR8, R3 ;  /* 0x00000000030822ca */ /* 0x000fe400008e0000 */
[----:B------:R-:W-:-:S11]  /*1f00*/  @P2 LOP3.LUT R9, R5, 0xffff, RZ, 0xc0, !PT ;  /* 0x0000ffff05092812 */ /* 0x000fd600078ec0ff */
[----:B------:R-:W-:Y:S01]  /*1f10*/  @UP0 UMOV UR36, UR8 ;  /* 0x0000000800240c82 */ /* 0x000fe20008000000 */
[----:B-1----:R-:W-:Y:S05]  /*1f20*/  @!P0 BRA `(.L_x_34) ;  /* 0x0000000000b88947 */ /* 0x002fea0003800000 */
[----:B------:R-:W4:Y:S01]  /*1f30*/  LDC.64 R4, c[0x0][0xb18] ;  /* 0x0002c600ff047b82 */ /* 0x000f220000000a00 */
[----:B------:R-:W-:-:S07]  /*1f40*/  ISETP.NE.AND P3, PT, R40, 0x1, PT ;  /* 0x000000012800780c */ /* 0x000fce0003f65270 */
[----:B------:R-:W1:Y:S08]  /*1f50*/  LDC.64 R6, c[0x0][0xb10] ;  /* 0x0002c400ff067b82 */ /* 0x000e700000000a00 */
[----:B------:R-:W2:Y:S08]  /*1f60*/  LDC R14, c[0x0][0xb20] ;  /* 0x0002c800ff0e7b82 */ /* 0x000eb00000000800 */
[----:B------:R-:W3:Y:S01]  /*1f70*/  LDC R15, c[0x0][0xb0c] ;  /* 0x0002c300ff0f7b82 */ /* 0x000ee20000000800 */
[----:B----4-:R-:W-:Y:S01]  /*1f80*/  IMAD.HI.U32 R19, R0, R5, RZ ;  /* 0x0000000500137227 */ /* 0x010fe200078e00ff */
[----:B------:R-:W-:-:S03]  /*1f90*/  ISETP.NE.AND P0, PT, R4, 0x1, PT ;  /* 0x000000010400780c */ /* 0x000fc60003f05270 */
[----:B------:R-:W-:-:S03]  /*1fa0*/  IMAD.HI.U32 R5, R9, R5, RZ ;  /* 0x0000000509057227 */ /* 0x000fc600078e00ff */
[----:B------:R-:W4:Y:S01]  /*1fb0*/  LDC.64 R2, c[0x0][0xb28] ;  /* 0x0002ca00ff027b82 */ /* 0x000f220000000a00 */
[----:B-1----:R-:W-:-:S04]  /*1fc0*/  IMAD.HI.U32 R20, R8, R6, RZ ;  /* 0x0000000608147227 */ /* 0x002fc800078e00ff */
[----:B------:R-:W-:Y:S01]  /*1fd0*/  IMAD.HI.U32 R21, R10, R6, RZ ;  /* 0x000000060a157227 */ /* 0x000fe200078e00ff */
[----:B------:R-:W-:Y:S02]  /*1fe0*/  SHF.R.U32.HI R20, RZ, R7, R20 ;  /* 0x00000007ff147219 */ /* 0x000fe40000011614 */
[-C--:B--2---:R-:W-:Y:S02]  /*1ff0*/  SHF.R.U32.HI R19, RZ, R14.reuse, R19 ;  /* 0x0000000eff137219 */ /* 0x084fe40000011613 */
[----:B------:R-:W-:Y:S02]  /*2000*/  SHF.R.U32.HI R5, RZ, R14, R5 ;  /* 0x0000000eff057219 */ /* 0x000fe40000011605 */
[----:B------:R-:W-:Y:S02]  /*2010*/  SEL R19, R0, R19, !P0 ;  /* 0x0000001300137207 */ /* 0x000fe40004000000 */
[----:B------:R-:W-:Y:S02]  /*2020*/  SHF.R.U32.HI R21, RZ, R7, R21 ;  /* 0x00000007ff157219 */ /* 0x000fe40000011615 */
[----:B---3--:R-:W-:-:S02]  /*2030*/  ISETP.NE.AND P1, PT, R15, 0x1, PT ;  /* 0x000000010f00780c */ /* 0x008fc40003f25270 */
[----:B------:R-:W-:Y:S02]  /*2040*/  SEL R5, R9, R5, !P0 ;  /* 0x0000000509057207 */ /* 0x000fe40004000000 */
[----:B------:R-:W-:Y:S02]  /*2050*/  SEL R20, R8, R20, !P1 ;  /* 0x0000001408147207 */ /* 0x000fe40004800000 */
[----:B------:R-:W-:Y:S01]  /*2060*/  SEL R21, R10, R21, !P1 ;  /* 0x000000150a157207 */ /* 0x000fe20004800000 */
[----:B----4-:R-:W-:-:S04]  /*2070*/  IMAD.HI.U32 R18, R19, R2, RZ ;  /* 0x0000000213127227 */ /* 0x010fc800078e00ff */
        /* <DEDUP_REMOVED lines=10> */
[----:B------:R-:W-:-:S04]  /*2120*/  @!P0 IMAD.HI.U32 R7, R21, R2, RZ ;  /* 0x0000000215078227 */ /* 0x000fc800078e00ff */
[----:B------:R-:W-:Y:S01]  /*2130*/  IMAD.MOV R2, RZ, RZ, -R6 ;  /* 0x000000ffff027224 */ /* 0x000fe200078e0a06 */
[----:B------:R-:W-:Y:S02]  /*2140*/  @!P0 SHF.R.U32.HI R3, RZ, R3, R7 ;  /* 0x00000003ff038219 */ /* 0x000fe40000011607 */
[----:B------:R-:W-:Y:S01]  /*2150*/  IADD3 R7, PT, PT, -R5, RZ, RZ ;  /* 0x000000ff05077210 */ /* 0x000fe20007ffe1ff */
[----:B------:R-:W-:Y:S01]  /*2160*/  IMAD R2, R40, R2, R5 ;  /* 0x0000000228027224 */ /* 0x000fe200078e0205 */
        /* <DEDUP_REMOVED lines=10> */
.L_x_34:
[----:B------:R-:W1:Y:S02]  /*2210*/  LDCU UR8, c[0x0][0xb30] ;  /* 0x00016600ff0877ac */ /* 0x000e640008000800 */
[----:B-1----:R-:W-:-:S09]  /*2220*/  UISETP.NE.AND UP0, UPT, UR8, 0x1, UPT ;  /* 0x000000010800788c */ /* 0x002fd2000bf05270 */
[----:B------:R-:W-:Y:S05]  /*2230*/  BRA.U UP0, `(.L_x_35) ;  /* 0x0000000100407547 */ /* 0x000fea000b800000 */
[----:B------:R-:W1:Y:S08]  /*2240*/  LDC.64 R4, c[0x0][0xb10] ;  /* 0x0002c400ff047b82 */ /* 0x000e700000000a00 */
[----:B------:R-:W2:Y:S08]  /*2250*/  LDC.64 R2, c[0x0][0xb18] ;  /* 0x0002c600ff027b82 */ /* 0x000eb00000000a00 */
[----:B------:R-:W3:Y:S08]  /*2260*/  LDC R6, c[0x0][0xb20] ;  /* 0x0002c800ff067b82 */ /* 0x000ef00000000800 */
[----:B------:R-:W4:Y:S01]  /*2270*/  LDC R7, c[0x0][0xb0c] ;  /* 0x0002c300ff077b82 */ /* 0x000f220000000800 */
[----:B-1----:R-:W-:-:S05]  /*2280*/  IMAD.HI.U32 R4, R10, R4, RZ ;  /* 0x000000040a047227 */ /* 0x002fca00078e00ff */
[----:B------:R-:W-:Y:S01]  /*2290*/  SHF.R.U32.HI R4, RZ, R5, R4 ;  /* 0x00000005ff047219 */ /* 0x000fe20000011604 */
[----:B--2---:R-:W-:Y:S01]  /*22a0*/  IMAD.HI.U32 R3, R9, R3, RZ ;  /* 0x0000000309037227 */ /* 0x004fe200078e00ff */
[----:B------:R-:W-:-:S04]  /*22b0*/  ISETP.NE.AND P0, PT, R2, 0x1, PT ;  /* 0x000000010200780c */ /* 0x000fc80003f05270 */
[----:B---3--:R-:W-:-:S04]  /*22c0*/  SHF.R.U32.HI R3, RZ, R6, R3 ;  /* 0x00000006ff037219 */ /* 0x008fc80000011603 */
[----:B------:R-:W-:Y:S02]  /*22d0*/  SEL R3, R9, R3, !P0 ;  /* 0x0000000309037207 */ /* 0x000fe40004000000 */
[----:B----4-:R-:W-:-:S04]  /*22e0*/  ISETP.NE.AND P1, PT, R7, 0x1, PT ;  /* 0x000000010700780c */ /* 0x010fc80003f25270 */
[----:B------:R-:W-:-:S05]  /*22f0*/  SEL R4, R10, R4, !P1 ;  /* 0x000000040a047207 */ /* 0x000fca0004800000 */
[----:B------:R-:W-:Y:S02]  /*2300*/  IMAD.IADD R5, R3, 0x1, -R4 ;  /* 0x0000000103057824 */ /* 0x000fe400078e0a04 */
[----:B------:R-:W-:Y:S02]  /*2310*/  IMAD.IADD R3, R4, 0x1, -R3 ;  /* 0x0000000104037824 */ /* 0x000fe400078e0a03 */
[----:B------:R-:W-:Y:S02]  /*2320*/  IMAD R10, R5, R7, R10 ;  /* 0x00000007050a7224 */ /* 0x000fe400078e020a */
[----:B------:R-:W-:-:S07]  /*2330*/  IMAD R9, R3, R2, R9 ;  /* 0x0000000203097224 */ /* 0x000fce00078e0209 */
.L_x_35:
[----:B------:R-:W-:Y:S01]  /*2340*/  VIADD R16, R16, 0x1 ;  /* 0x0000000110107836 */ /* 0x000fe20000000000 */
[----:B------:R-:W-:Y:S01]  /*2350*/  PLOP3.LUT P1, PT, PT, PT, PT, 0x80, 0x8 ;  /* 0x000000000008781c */ /* 0x000fe20003f2f070 */
[----:B------:R-:W-:Y:S02]  /*2360*/  IMAD.IADD R15, R10, 0x1, R95 ;  /* 0x000000010a0f7824 */ /* 0x000fe400078e025f */
[----:B------:R-:W-:Y:S01]  /*2370*/  IMAD.IADD R14, R9, 0x1, R94 ;  /* 0x00000001090e7824 */ /* 0x000fe200078e025e */
[----:B------:R-:W-:-:S04]  /*2380*/  ISETP.NE.AND P0, PT, R16, 0x2, PT ;  /* 0x000000021000780c */ /* 0x000fc80003f05270 */
[----:B------:R-:W-:Y:S02]  /*2390*/  SEL R2, RZ, 0x1, P0 ;  /* 0x00000001ff027807 */ /* 0x000fe40000000000 */
[----:B------:R-:W-:Y:S02]  /*23a0*/  SEL R16, R16, RZ, P0 ;  /* 0x000000ff10107207 */ /* 0x000fe40000000000 */
[----:B------:R-:W-:Y:S01]  /*23b0*/  LOP3.LUT R13, R13, R2, RZ, 0x3c, !PT ;  /* 0x000000020d0d7212 */ /* 0x000fe200078e3cff */
[----:B------:R-:W-:Y:S06]  /*23c0*/  @P2 BRA `(.L_x_36) ;  /* 0xfffffff000982947 */ /* 0x000fec000383ffff */
[----:B------:R-:W-:Y:S01]  /*23d0*/  UIADD3 UR4, UPT, UPT, UR4, 0x50, URZ ;  /* 0x0000005004047890 */ /* 0x000fe2000fffe0ff */
[----:B------:R-:W-:-:S03]  /*23e0*/  SHF.L.U32 R2, R17, 0x1f, RZ ;  /* 0x0000001f11027819 */ /* 0x000fc600000006ff */
[----:B------:R-:W-:-:S09]  /*23f0*/  ULEA UR5, UR6, UR4, 0x3 ;  /* 0x0000000406057291 */ /* 0x000fd2000f8e18ff */
[----:B------:R-:W1:Y:S02]  /*2400*/  SYNCS.PHASECHK.TRANS64.TRYWAIT P0, [UR5], R2 ;  /* 0x00000002ff0075a7 */ /* 0x000e640008001105 */
[----:B-1----:R-:W-:Y:S05]  /*2410*/  @!P0 BRA `(.L_x_37) ;  /* 0x0000007000288947 */ /* 0x002fea0003800000 */
.L_x_137:
[----:B------:R-:W-:-:S04]  /*2420*/  UIADD3 UR6, UPT, UPT, UR6, 0x1, URZ ;  /* 0x0000000106067890 */ /* 0x000fc8000fffe0ff */
[----:B------:R-:W-:-:S04]  /*2430*/  UISETP.NE.AND UP0, UPT, UR6, 0xa, UPT ;  /* 0x0000000a0600788c */ /* 0x000fc8000bf05270 */
[----:B------:R-:W-:Y:S02]  /*2440*/  USEL UR7, URZ, 0x1, UP0 ;  /* 0x00000001ff077887 */ /* 0x000fe40008000000 */
[----:B------:R-:W-:-:S04]  /*2450*/  USEL UR6, UR6, URZ, UP0 ;  /* 0x000000ff06067287 */ /* 0x000fc80008000000 */
[----:B------:R-:W-:Y:S01]  /*2460*/  ULEA UR5, UR6, UR4, 0x3 ;  /* 0x0000000406057291 */ /* 0x000fe2000f8e18ff */
[----:B-1----:R-:W-:-:S04]  /*2470*/  LOP3.LUT R2, R17, UR7, RZ, 0x3c, !PT ;  /* 0x0000000711027c12 */ /* 0x002fc8000f8e3cff */
[----:B------:R-:W-:-:S04]  /*2480*/  SHF.L.U32 R3, R2, 0x1f, RZ ;  /* 0x0000001f02037819 */ /* 0x000fc800000006ff */
[----:B------:R-:W1:Y:S02]  /*2490*/  SYNCS.PHASECHK.TRANS64.TRYWAIT P0, [UR5], R3 ;  /* 0x00000003ff0075a7 */ /* 0x000e640008001105 */
[----:B-1----:R-:W-:Y:S05]  /*24a0*/  @!P0 BRA `(.L_x_38) ;  /* 0x00000070001c8947 */ /* 0x002fea0003800000 */
.L_x_139:
[----:B------:R-:W-:-:S04]  /*24b0*/  UIADD3 UR6, UPT, UPT, UR6, 0x1, URZ ;  /* 0x0000000106067890 */ /* 0x000fc8000fffe0ff */
[----:B------:R-:W-:-:S04]  /*24c0*/  UISETP.NE.AND UP0, UPT, UR6, 0xa, UPT ;  /* 0x0000000a0600788c */ /* 0x000fc8000bf05270 */
[----:B------:R-:W-:Y:S02]  /*24d0*/  USEL UR7, URZ, 0x1, UP0 ;  /* 0x00000001ff077887 */ /* 0x000fe40008000000 */
[----:B------:R-:W-:-:S04]  /*24e0*/  USEL UR6, UR6, URZ, UP0 ;  /* 0x000000ff06067287 */ /* 0x000fc80008000000 */
[----:B------:R-:W-:Y:S01]  /*24f0*/  ULEA UR5, UR6, UR4, 0x3 ;  /* 0x0000000406057291 */ /* 0x000fe2000f8e18ff */
[----:B------:R-:W-:-:S04]  /*2500*/  LOP3.LUT R2, R2, UR7, RZ, 0x3c, !PT ;  /* 0x0000000702027c12 */ /* 0x000fc8000f8e3cff */
[----:B-1----:R-:W-:-:S04]  /*2510*/  SHF.L.U32 R3, R2, 0x1f, RZ ;  /* 0x0000001f02037819 */ /* 0x002fc800000006ff */
[----:B------:R-:W1:Y:S02]  /*2520*/  SYNCS.PHASECHK.TRANS64.TRYWAIT P0, [UR5], R3 ;  /* 0x00000003ff0075a7 */ /* 0x000e640008001105 */
[----:B-1----:R-:W-:Y:S05]  /*2530*/  @!P0 BRA `(.L_x_39) ;  /* 0x0000007000108947 */ /* 0x002fea0003800000 */
.L_x_141:
        /* <DEDUP_REMOVED lines=9> */
.L_x_143:
        /* <DEDUP_REMOVED lines=9> */
.L_x_145:
        /* <DEDUP_REMOVED lines=9> */
.L_x_147:
        /* <DEDUP_REMOVED lines=9> */
.L_x_149:
        /* <DEDUP_REMOVED lines=9> */
.L_x_151:
        /* <DEDUP_REMOVED lines=9> */
.L_x_153:
[----:B------:R-:W-:-:S04]  /*28a0*/  UIADD3 UR6, UPT, UPT, UR6, 0x1, URZ ;  /* 0x0000000106067890 */ /* 0x000fc8000fffe0ff */
[----:B------:R-:W-:-:S04]  /*28b0*/  UISETP.NE.AND UP0, UPT, UR6, 0xa, UPT ;  /* 0x0000000a0600788c */ /* 0x000fc8000bf05270 */
[----:B------:R-:W-:Y:S02]  /*28c0*/  USEL UR5, URZ, 0x1, UP0 ;  /* 0x00000001ff057887 */ /* 0x000fe40008000000 */
[----:B------:R-:W-:-:S04]  /*28d0*/  USEL UR6, UR6, URZ, UP0 ;  /* 0x000000ff06067287 */ /* 0x000fc80008000000 */
[----:B------:R-:W-:Y:S01]  /*28e0*/  ULEA UR6, UR6, UR4, 0x3 ;  /* 0x0000000406067291 */ /* 0x000fe2000f8e18ff */
[----:B------:R-:W-:-:S04]  /*28f0*/  LOP3.LUT R2, R2, UR5, RZ, 0x3c, !PT ;  /* 0x0000000502027c12 */ /* 0x000fc8000f8e3cff */
[----:B------:R-:W-:Y:S01]  /*2900*/  SHF.L.U32 R2, R2, 0x1f, RZ ;  /* 0x0000001f02027819 */ /* 0x000fe200000006ff */
[----:B-1--4-:R-:W-:-:S07]  /*2910*/  IMAD.U32 R0, RZ, RZ, UR6 ;  /* 0x00000006ff007e24 */ /* 0x012fce000f8e00ff */
.L_x_46:
[----:B-1----:R1:W2:Y:S02]  /*2920*/  SYNCS.PHASECHK.TRANS64.TRYWAIT P0, [R0+URZ], R2 ;  /* 0x00000002000075a7 */ /* 0x0022a400080011ff */
[----:B--2---:R-:W-:Y:S05]  /*2930*/  @!P0 NANOSLEEP.SYNCS 0x989680 ;  /* 0x009896800000895d */ /* 0x004fea0003900000 */
[----:B------:R-:W2:Y:S02]  /*2940*/  @!P0 SYNCS.PHASECHK.TRANS64 P0, [R0+URZ], R2 ;  /* 0x00000002000085a7 */ /* 0x000ea400080010ff */
[----:B--2---:R-:W-:Y:S05]  /*2950*/  @P0 EXIT ;  /* 0x000000000000094d */ /* 0x004fea0003800000 */
[----:B------:R-:W-:Y:S05]  /*2960*/  BRA `(.L_x_46) ;  /* 0xfffffffc00ec7947 */ /* 0x000fea000383ffff */
.L_x_18:
[----:B------:R-:W-:-:S04]  /*2970*/  UISETP.NE.AND UP1, UPT, UR37, URZ, UPT ;  /* 0x000000ff2500728c */ /* 0x000fc8000bf25270 */
[----:B------:R-:W-:-:S09]  /*2980*/  UISETP.NE.OR UP1, UPT, UR8, 0x1, UP1 ;  /* 0x000000010800788c */ /* 0x000fd20008f25670 */
[----:B------:R-:W-:Y:S05]  /*2990*/  BRA.U UP1, `(.L_x_47) ;  /* 0x0000000501487547 */ /* 0x000fea000b800000 */
[----:B------:R-:W-:Y:S01]  /*29a0*/  ISETP.NE.AND P2, PT, R2, RZ, PT ;  /* 0x000000ff0200720c */ /* 0x000fe20003f45270 */
[----:B------:R-:W-:Y:S01]  /*29b0*/  IMAD.MOV.U32 R12, RZ, RZ, 0x1 ;  /* 0x00000001ff0c7424 */ /* 0x000fe200078e00ff */
[----:B------:R-:W-:Y:S02]  /*29c0*/  CS2R R10, SRZ ;  /* 0x00000000000a7805 */ /* 0x000fe4000001ff00 */
[----:B------:R-:W-:Y:S01]  /*29d0*/  CS2R R8, SRZ ;  /* 0x0000000000087805 */ /* 0x000fe2000001ff00 */
[----:B------:R-:W-:Y:S01]  /*29e0*/  UMOV UR4, 0x400 ;  /* 0x0000040000047882 */ /* 0x000fe20000000000 */
[----:B------:R-:W-:Y:S01]  /*29f0*/  UMOV UR6, URZ ;  /* 0x000000ff00067c82 */ /* 0x000fe20008000000 */
[----:B------:R-:W-:-:S12]  /*2a00*/  ULEA UR37, UR37, UR4, 0x18 ;  /* 0x0000000425257291 */ /* 0x000fd8000f8ec0ff */
.L_x_51:
[----:B------:R-:W-:Y:S02]  /*2a10*/  LEA R0, R8, UR37, 0x3 ;  /* 0x0000002508007c11 */ /* 0x000fe4000f8e18ff */
[----:B------:R-:W-:-:S03]  /*2a20*/  SHF.L.U32 R4, R9, 0x1f, RZ ;  /* 0x0000001f09047819 */ /* 0x000fc600000006ff */
[----:B------:R-:W-:Y:S01]  /*2a30*/  VIADD R5, R0, 0x160 ;  /* 0x0000016000057836 */ /* 0x000fe20000000000 */
[----:B------:R-:W1:Y:S02]  /*2a40*/  SYNCS.PHASECHK.TRANS64.TRYWAIT P0, [R0+URZ+0x150], R4 ;  /* 0x00015004000075a7 */ /* 0x000e6400080011ff */
[----:B-1----:R-:W-:Y:S05]  /*2a50*/  @!P0 BRA `(.L_x_48) ;  /* 0x0000006c00708947 */ /* 0x002fea0003800000 */
.L_x_154:
[----:B------:R-:W-:Y:S01]  /*2a60*/  ULEA UR5, UR6, UR37, 0x3 ;  /* 0x0000002506057291 */ /* 0x000fe2000f8e18ff */
[----:B-1----:R-:W-:Y:S01]  /*2a70*/  PRMT R0, RZ, 0x654, R5 ;  /* 0x00000654ff007816 */ /* 0x002fe20000000005 */
[----:B------:R-:W-:Y:S01]  /*2a80*/  @!P2 IMAD.MOV.U32 R4, RZ, RZ, 0x10 ;  /* 0x00000010ff04a424 */ /* 0x000fe200078e00ff */
[----:B------:R-:W-:Y:S01]  /*2a90*/  SHF.L.U32 R5, R12, 0x1f, RZ ;  /* 0x0000001f0c057819 */ /* 0x000fe200000006ff */
[----:B------:R-:W-:Y:S01]  /*2aa0*/  UIADD3 UR4, UPT, UPT, UR5, 0xf0, URZ ;  /* 0x000000f005047890 */ /* 0x000fe2000fffe0ff */
[----:B------:R1:W-:Y:S05]  /*2ab0*/  SYNCS.ARRIVE.TRANS64.RED.A1T0 RZ, [R0+URZ], RZ ;  /* 0x000000ff00ff79a7 */ /* 0x0003ea00081004ff */
[----:B------:R-:W-:Y:S01]  /*2ac0*/  IMAD.U32 R6, RZ, RZ, UR4 ;  /* 0x00000004ff067e24 */ /* 0x000fe2000f8e00ff */
[----:B------:R-:W2:Y:S04]  /*2ad0*/  SYNCS.PHASECHK.TRANS64.TRYWAIT P0, [UR5+0x100], R5 ;  /* 0x00010005ff0075a7 */ /* 0x000ea80008001105 */
[----:B------:R-:W-:Y:S01]  /*2ae0*/  PRMT R6, R2, 0x654, R6 ;  /* 0x0000065402067816 */ /* 0x000fe20000000006 */
[----:B-12---:R-:W-:Y:S06]  /*2af0*/  @!P0 BRA `(.L_x_49) ;  /* 0x0000006c005c8947 */ /* 0x006fec0003800000 */
.L_x_156:
[----:B------:R-:W-:Y:S01]  /*2b00*/  ULEA UR4, UR6, UR37, 0x4 ;  /* 0x0000002506047291 */ /* 0x000fe2000f8e20ff */
[----:B------:R-:W-:Y:S01]  /*2b10*/  SEL R3, R6, R3, !P2 ;  /* 0x0000000306037207 */ /* 0x000fe20005000000 */
[----:B------:R-:W-:Y:S01]  /*2b20*/  UIADD3 UR5, UPT, UPT, UR5, 0xf0, URZ ;  /* 0x000000f005057890 */ /* 0x000fe2000fffe0ff */
[----:B-1----:R-:W-:Y:S01]  /*2b30*/  LEA R0, R11, UR37, 0x3 ;  /* 0x000000250b007c11 */ /* 0x002fe2000f8e18ff */
[----:B------:R-:W-:Y:S01]  /*2b40*/  UIADD3 UR4, UPT, UPT, UR4, 0x180, URZ ;  /* 0x0000018004047890 */ /* 0x000fe2000fffe0ff */
[----:B------:R1:W-:Y:S01]  /*2b50*/  @!P2 SYNCS.ARRIVE.TRANS64.RED RZ, [R3+URZ], R4 ;  /* 0x0000000403ffa9a7 */ /* 0x0003e200080004ff */
[----:B------:R-:W-:Y:S01]  /*2b60*/  UIADD3 UR6, UPT, UPT, UR6, 0x1, URZ ;  /* 0x0000000106067890 */ /* 0x000fe2000fffe0ff */
[----:B------:R-:W-:-:S03]  /*2b70*/  VIADD R8, R8, 0x1 ;  /* 0x0000000108087836 */ /* 0x000fc60000000000 */
[----:B------:R-:W-:Y:S02]  /*2b80*/  UISETP.NE.AND UP0, UPT, UR6, 0x2, UPT ;  /* 0x000000020600788c */ /* 0x000fe4000bf05270 */
[----:B------:R-:W-:Y:S01]  /*2b90*/  ISETP.NE.AND P0, PT, R8, 0x2, PT ;  /* 0x000000020800780c */ /* 0x000fe20003f05270 */
[----:B------:R-:W-:Y:S06]  /*2ba0*/  UGETNEXTWORKID.BROADCAST [UR4], [UR5] ;  /* 0x00000000040073ca */ /* 0x000fec0008000100 */
[----:B------:R-:W-:Y:S02]  /*2bb0*/  USEL UR4, URZ, 0x1, UP0 ;  /* 0x00000001ff047887 */ /* 0x000fe40008000000 */
[----:B------:R-:W-:-:S04]  /*2bc0*/  USEL UR6, UR6, URZ, UP0 ;  /* 0x000000ff06067287 */ /* 0x000fc80008000000 */
[----:B------:R-:W-:Y:S02]  /*2bd0*/  LOP3.LUT R12, R12, UR4, RZ, 0x3c, !PT ;  /* 0x000000040c0c7c12 */ /* 0x000fe4000f8e3cff */
[----:B-1----:R-:W-:-:S04]  /*2be0*/  SHF.L.U32 R4, R10, 0x1f, RZ ;  /* 0x0000001f0a047819 */ /* 0x002fc800000006ff */
[----:B------:R-:W1:Y:S02]  /*2bf0*/  SYNCS.PHASECHK.TRANS64.TRYWAIT P1, [R0+URZ+0xf0], R4 ;  /* 0x0000f004000075a7 */ /* 0x000e6400080211ff */
[----:B-1----:R-:W-:Y:S05]  /*2c00*/  @!P1 BRA `(.L_x_50) ;  /* 0x0000006c00309947 */ /* 0x002fea0003800000 */
.L_x_157:
[C---:B-1----:R-:W-:Y:S01]  /*2c10*/  LEA R4, R11.reuse, UR37, 0x4 ;  /* 0x000000250b047c11 */ /* 0x042fe2000f8e20ff */
[----:B------:R-:W-:Y:S01]  /*2c20*/  VIADD R0, R0, 0x100 ;  /* 0x0000010000007836 */ /* 0x000fe20000000000 */
[----:B------:R-:W-:Y:S01]  /*2c30*/  SEL R8, R8, RZ, P0 ;  /* 0x000000ff08087207 */ /* 0x000fe20000000000 */
[----:B------:R-:W-:-:S03]  /*2c40*/  VIADD R11, R11, 0x1 ;  /* 0x000000010b0b7836 */ /* 0x000fc60000000000 */
[----:B------:R-:W1:Y:S01]  /*2c50*/  LDS.128 R4, [R4+0x180] ;  /* 0x0001800004047984 */ /* 0x000e620000000c00 */
[----:B------:R-:W-:Y:S02]  /*2c60*/  PRMT R0, RZ, 0x654, R0 ;  /* 0x00000654ff007816 */ /* 0x000fe40000000000 */
[C---:B------:R-:W-:Y:S01]  /*2c70*/  ISETP.NE.AND P1, PT, R11.reuse, 0x2, PT ;  /* 0x000000020b00780c */ /* 0x040fe20003f25270 */
[----:B------:R-:W-:Y:S01]  /*2c80*/  @!PT LDS RZ, [RZ] ;  /* 0x00000000fffff984 */ /* 0x000fe20000000800 */
[----:B------:R-:W-:Y:S01]  /*2c90*/  @!PT LDS RZ, [RZ] ;  /* 0x00000000fffff984 */ /* 0x000fe20000000800 */
[----:B------:R-:W-:Y:S01]  /*2ca0*/  @!PT LDS RZ, [RZ] ;  /* 0x00000000fffff984 */ /* 0x000fe20000000800 */
[----:B------:R-:W-:Y:S01]  /*2cb0*/  @!PT LDS RZ, [RZ] ;  /* 0x00000000fffff984 */ /* 0x000fe20000000800 */
[----:B------:R2:W-:Y:S06]  /*2cc0*/  MEMBAR.ALL.CTA ;  /* 0x0000000000007992 */ /* 0x0005ec0000008000 */
[----:B--2---:R-:W2:Y:S01]  /*2cd0*/  FENCE.VIEW.ASYNC.S ;  /* 0x00000000000073c6 */ /* 0x004ea20000000000 */
[----:B------:R-:W-:Y:S01]  /*2ce0*/  SEL R11, R11, RZ, P1 ;  /* 0x000000ff0b0b7207 */ /* 0x000fe20000800000 */
[----:B--2---:R2:W-:Y:S01]  /*2cf0*/  SYNCS.ARRIVE.TRANS64.RED.A1T0 RZ, [R0+URZ], RZ ;  /* 0x000000ff00ff79a7 */ /* 0x0045e200081004ff */
[----:B-1----:R-:W-:-:S02]  /*2d00*/  LOP3.LUT P3, RZ, R6, 0x1, RZ, 0xc0, !PT ;  /* 0x0000000106ff7812 */ /* 0x002fc4000786c0ff */
[----:B------:R-:W-:-:S04]  /*2d10*/  SEL R4, RZ, 0x1, P1 ;  /* 0x00000001ff047807 */ /* 0x000fc80000800000 */
[----:B------:R-:W-:Y:S02]  /*2d20*/  LOP3.LUT R10, R10, R4, RZ, 0x3c, !PT ;  /* 0x000000040a0a7212 */ /* 0x000fe400078e3cff */
[----:B--2---:R-:W-:-:S04]  /*2d30*/  SEL R0, RZ, 0x1, P0 ;  /* 0x00000001ff007807 */ /* 0x004fc80000000000 */
[----:B------:R-:W-:Y:S01]  /*2d40*/  LOP3.LUT R9, R9, R0, RZ, 0x3c, !PT ;  /* 0x0000000009097212 */ /* 0x000fe200078e3cff */
[----:B------:R-:W-:Y:S06]  /*2d50*/  @P3 BRA `(.L_x_51) ;  /* 0xfffffffc002c3947 */ /* 0x000fec000383ffff */
[----:B------:R-:W-:Y:S01]  /*2d60*/  ULEA UR5, UR6, UR37, 0x3 ;  /* 0x0000002506057291 */ /* 0x000fe2000f8e18ff */
[----:B------:R-:W-:-:S08]  /*2d70*/  SHF.L.U32 R2, R12, 0x1f, RZ ;  /* 0x0000001f0c027819 */ /* 0x000fd000000006ff */
[----:B------:R-:W1:Y:S02]  /*2d80*/  SYNCS.PHASECHK.TRANS64 P0, [UR5+0x100], R2 ;  /* 0x00010002ff0075a7 */ /* 0x000e640008001005 */
[----:B-1----:R-:W-:Y:S05]  /*2d90*/  @P0 BRA `(.L_x_52) ;  /* 0x0000000000080947 */ /* 0x002fea0003800000 */
[----:B------:R-:W1:Y:S02]  /*2da0*/  SYNCS.PHASECHK.TRANS64.TRYWAIT P0, [UR5+0x100], R2 ;  /* 0x00010002ff0075a7 */ /* 0x000e640008001105 */
[----:B-1----:R-:W-:Y:S05]  /*2db0*/  @!P0 BRA `(.L_x_53) ;  /* 0x0000006800d88947 */ /* 0x002fea0003800000 */
.L_x_52:
[----:B------:R-:W-:-:S04]  /*2dc0*/  UIADD3 UR4, UPT, UPT, UR6, 0x1, URZ ;  /* 0x0000000106047890 */ /* 0x000fc8000fffe0ff */
[----:B------:R-:W-:-:S04]  /*2dd0*/  UISETP.NE.AND UP0, UPT, UR4, 0x2, UPT ;  /* 0x000000020400788c */ /* 0x000fc8000bf05270 */
[----:B------:R-:W-:Y:S02]  /*2de0*/  USEL UR7, URZ, 0x1, UP0 ;  /* 0x00000001ff077887 */ /* 0x000fe40008000000 */
[----:B------:R-:W-:-:S04]  /*2df0*/  USEL UR4, UR4, URZ, UP0 ;  /* 0x000000ff04047287 */ /* 0x000fc80008000000 */
[----:B------:R-:W-:Y:S01]  /*2e00*/  ULEA UR4, UR4, UR37, 0x3 ;  /* 0x0000002504047291 */ /* 0x000fe2000f8e18ff */
[----:B-1----:R-:W-:-:S04]  /*2e10*/  LOP3.LUT R2, R12, UR7, RZ, 0x3c, !PT ;  /* 0x000000070c027c12 */ /* 0x002fc8000f8e3cff */
[----:B------:R-:W-:-:S04]  /*2e20*/  SHF.L.U32 R0, R2, 0x1f, RZ ;  /* 0x0000001f02007819 */ /* 0x000fc800000006ff */
[----:B------:R-:W1:Y:S02]  /*2e30*/  SYNCS.PHASECHK.TRANS64 P0, [UR4+0x100], R0 ;  /* 0x00010000ff0075a7 */ /* 0x000e640008001004 */
[----:B-1----:R-:W-:Y:S05]  /*2e40*/  @P0 EXIT ;  /* 0x000000000000094d */ /* 0x002fea0003800000 */
[----:B------:R-:W-:Y:S02]  /*2e50*/  SHF.L.U32 R2, R2, 0x1f, RZ ;  /* 0x0000001f02027819 */ /* 0x000fe400000006ff */
[----:B------:R-:W-:-:S07]  /*2e60*/  MOV R0, UR4 ;  /* 0x0000000400007c02 */ /* 0x000fce0008000f00 */
.L_x_54:
[----:B-1----:R1:W2:Y:S02]  /*2e70*/  SYNCS.PHASECHK.TRANS64.TRYWAIT P0, [R0+URZ+0x100], R2 ;  /* 0x00010002000075a7 */ /* 0x0022a400080011ff */
[----:B--2---:R-:W-:Y:S05]  /*2e80*/  @!P0 NANOSLEEP.SYNCS 0x989680 ;  /* 0x009896800000895d */ /* 0x004fea0003900000 */
[----:B------:R-:W2:Y:S02]  /*2e90*/  @!P0 SYNCS.PHASECHK.TRANS64 P0, [R0+URZ+0x100], R2 ;  /* 0x00010002000085a7 */ /* 0x000ea400080010ff */
[----:B--2---:R-:W-:Y:S05]  /*2ea0*/  @P0 EXIT ;  /* 0x000000000000094d */ /* 0x004fea0003800000 */
[----:B------:R-:W-:Y:S05]  /*2eb0*/  BRA `(.L_x_54) ;  /* 0xfffffffc00ec7947 */ /* 0x000fea000383ffff */
.L_x_47:
[----:B------:R-:W-:-:S09]  /*2ec0*/  UISETP.NE.AND UP1, UPT, UR8, URZ, UPT ;  /* 0x000000ff0800728c */ /* 0x000fd2000bf25270 */
[----:B------:R-:W-:Y:S05]  /*2ed0*/  BRA.U UP1, `(.L_x_55) ;  /* 0x0000000d01947547 */ /* 0x000fea000b800000 */
[----:B------:R-:W-:Y:S01]  /*2ee0*/  UMOV UR4, 0x40 ;  /* 0x0000004000047882 */ /* 0x000fe20000000000 */
[----:B------:R-:W-:Y:S01]  /*2ef0*/  NOP ;  /* 0x0000000000007918 */ /* 0x000fe20000000000 */
[----:B------:R-:W-:Y:S01]  /*2f00*/  ULEA UR4, UR37, UR4, 0x18 ;  /* 0x0000000425047291 */ /* 0x000fe2000f8ec0ff */
[----:B------:R-:W-:Y:S02]  /*2f10*/  UMOV UR5, 0x400 ;  /* 0x0000040000057882 */ /* 0x000fe40000000000 */
[----:B------:R-:W-:-:S06]  /*2f20*/  ULEA UR37, UR37, UR5, 0x18 ;  /* 0x0000000525257291 */ /* 0x000fcc000f8ec0ff */
[----:B------:R-:W1:Y:S02]  /*2f30*/  LDS.U8 R0, [UR4+0x1c] ;  /* 0x00001c04ff007984 */ /* 0x000e640008000000 */
[----:B-1----:R-:W-:-:S13]  /*2f40*/  ISETP.NE.AND P0, PT, R0, RZ, PT ;  /* 0x000000ff0000720c */ /* 0x002fda0003f05270 */
[----:B------:R-:W-:Y:S05]  /*2f50*/  @P0 BRA `(.L_x_56) ;  /* 0x0000000000580947 */ /* 0x000fea0003800000 */
[----:B------:R-:W-:-:S13]  /*2f60*/  ELECT P0, URZ, PT ;  /* 0x0000000000ff782f */ /* 0x000fda0003800000 */
[----:B------:R-:W-:Y:S05]  /*2f70*/  @!P0 BRA `(.L_x_57) ;  /* 0x0000000000608947 */ /* 0x000fea0003800000 */
[----:B------:R-:W-:Y:S01]  /*2f80*/  UMOV UR5, 0x10 ;  /* 0x0000001000057882 */ /* 0x000fe20000000000 */
[----:B------:R-:W-:Y:S01]  /*2f90*/  HFMA2 R0, -RZ, RZ, 0, 5.9604644775390625e-08 ;  /* 0x00000001ff007431 */ /* 0x000fe200000001ff */
[----:B------:R-:W-:-:S03]  /*2fa0*/  MOV R2, 0xffff ;  /* 0x0000ffff00027802 */ /* 0x000fc60000000f00 */
[----:B------:R-:W-:Y:S04]  /*2fb0*/  DEPBAR.LE SB1, 0x36 ;  /* 0x00009d800000791a */ /* 0x000fe80000000000 */
[----:B------:R-:W1:Y:S02]  /*2fc0*/  UTCATOMSWS.FIND_AND_SET.ALIGN UP0, UR5, UR5 ;  /* 0x00000005000575e3 */ /* 0x000e640008000800 */
[----:B-1----:R-:W-:Y:S01]  /*2fd0*/  MOV R3, UR5 ;  /* 0x0000000500037c02 */ /* 0x002fe20008000f00 */
[----:B------:R-:W-:Y:S06]  /*2fe0*/  BRA.U UP0, `(.L_x_58) ;  /* 0x0000000100187547 */ /* 0x000fec000b800000 */
.L_x_59:
[----:B------:R-:W-:Y:S05]  /*2ff0*/  NANOSLEEP 0x64 ;  /* 0x000000640000795d */ /* 0x000fea0003800000 */
[----:B------:R-:W-:-:S05]  /*3000*/  UMOV UR5, 0x10 ;  /* 0x0000001000057882 */ /* 0x000fca0000000000 */
[----:B------:R-:W-:Y:S04]  /*3010*/  DEPBAR.LE SB1, 0x36 ;  /* 0x00009d800000791a */ /* 0x000fe80000000000 */
[----:B------:R-:W1:Y:S02]  /*3020*/  UTCATOMSWS.FIND_AND_SET.ALIGN UP0, UR5, UR5 ;  /* 0x00000005000575e3 */ /* 0x000e640008000800 */
[----:B-1----:R-:W-:Y:S01]  /*3030*/  MOV R3, UR5 ;  /* 0x0000000500037c02 */ /* 0x002fe20008000f00 */
[----:B------:R-:W-:Y:S05]  /*3040*/  BRA.U !UP0, `(.L_x_59) ;  /* 0xfffffffd08e87547 */ /* 0x000fea000b83ffff */
.L_x_58:
[-C--:B------:R-:W-:Y:S02]  /*3050*/  SHF.L.U32 R2, R2, R3.reuse, RZ ;  /* 0x0000000302027219 */ /* 0x080fe400000006ff */
[----:B------:R-:W-:Y:S01]  /*3060*/  SHF.L.U32 R0, R0, R3, RZ ;  /* 0x0000000300007219 */ /* 0x000fe200000006ff */
[----:B------:R-:W-:Y:S02]  /*3070*/  IMAD.SHL.U32 R3, R3, 0x20, RZ ;  /* 0x0000002003037824 */ /* 0x000fe400078e00ff */
[----:B------:R1:W-:Y:S04]  /*3080*/  ATOMS.OR RZ, [UR4+0x14], R2 ;  /* 0x00001402ffff798c */ /* 0x0003e8000b000004 */
[----:B------:R1:W-:Y:S04]  /*3090*/  ATOMS.OR RZ, [UR4+0x18], R0 ;  /* 0x00001800ffff798c */ /* 0x0003e8000b000004 */
[----:B------:R1:W-:Y:S01]  /*30a0*/  STS [UR37+0x1a0], R3 ;  /* 0x0001a003ff007988 */ /* 0x0003e20008000825 */
[----:B------:R-:W-:Y:S05]  /*30b0*/  BRA `(.L_x_57) ;  /* 0x0000000000107947 */ /* 0x000fea0003800000 */
.L_x_56:
[----:B------:R-:W-:Y:S02]  /*30c0*/  MOV R0, 0xffffffff ;  /* 0xffffffff00007802 */ /* 0x000fe40000000f00 */
[----:B------:R-:W-:-:S03]  /*30d0*/  MOV R2, 0x3100 ;  /* 0x0000310000027802 */ /* 0x000fc60000000f00 */
[----:B------:R1:W-:Y:S04]  /*30e0*/  STS [UR37+0x1a0], R0 ;  /* 0x0001a000ff007988 */ /* 0x0003e80008000825 */
[----:B-1-3-5:R-:W-:Y:S05]  /*30f0*/  CALL.REL.NOINC `($__internal_1_$__cuda_sm10x_tcgen05_guardrail_trap_phase_invalid_during_alloc) ;  /* 0x00000070001c7944 */ /* 0x02afea0003c00000 */
.L_x_57:
[----:B------:R-:W-:Y:S05]  /*3100*/  WARPSYNC.ALL ;  /* 0x0000000000007948 */ /* 0x000fea0003800000 */
[----:B------:R-:W2:Y:S01]  /*3110*/  S2UR UR6, SR_CgaCtaId ;  /* 0x00000000000679c3 */ /* 0x000ea20000008800 */
[----:B------:R-:W-:Y:S01]  /*3120*/  UMOV UR4, 0x400 ;  /* 0x0000040000047882 */ /* 0x000fe20000000000 */
[----:B------:R-:W-:-:S06]  /*3130*/  NOP ;  /* 0x0000000000007918 */ /* 0x000fcc0000000000 */
[----:B------:R-:W-:Y:S06]  /*3140*/  BAR.ARV 0x6, 0xa0 ;  /* 0x0182800000007b1d */ /* 0x000fec0000002000 */
[----:B------:R-:W4:Y:S01]  /*3150*/  LDCU UR7, c[0x0][0x38c] ;  /* 0x00007180ff0777ac */ /* 0x000f220008000800 */
[----:B------:R-:W-:Y:S01]  /*3160*/  IMAD.MOV.U32 R11, RZ, RZ, 0x1 ;  /* 0x00000001ff0b7424 */ /* 0x000fe200078e00ff */
[----:B------:R-:W-:Y:S01]  /*3170*/  CS2R R8, SRZ ;  /* 0x0000000000087805 */ /* 0x000fe2000001ff00 */
[----:B------:R-:W-:Y:S01]  /*3180*/  IMAD.MOV.U32 R10, RZ, RZ, RZ ;  /* 0x000000ffff0a7224 */ /* 0x000fe200078e00ff */
[----:B------:R-:W-:Y:S01]  /*3190*/  UMOV UR18, URZ ;  /* 0x000000ff00127c82 */ /* 0x000fe20008000000 */
[----:B------:R-:W-:Y:S01]  /*31a0*/  UMOV UR17, URZ ;  /* 0x000000ff00117c82 */ /* 0x000fe20008000000 */
[----:B------:R-:W-:Y:S01]  /*31b0*/  UMOV UR22, 0x0 ;  /* 0x0000000000167882 */ /* 0x000fe20000000000 */
[----:B------:R-:W-:Y:S01]  /*31c0*/  UMOV UR23, 0x4400490 ;  /* 0x0440049000177882 */ /* 0x000fe20000000000 */
[----:B------:R-:W-:Y:S01]  /*31d0*/  UMOV UR20, 0x0 ;  /* 0x0000000000147882 */ /* 0x000fe20000000000 */
[----:B------:R-:W-:Y:S01]  /*31e0*/  UMOV UR21, 0x4400490 ;  /* 0x0440049000157882 */ /* 0x000fe20000000000 */
[----:B--2---:R-:W-:Y:S01]  /*31f0*/  ULEA UR6, UR6, UR4, 0x18 ;  /* 0x0000000406067291 */ /* 0x004fe2000f8ec0ff */
[----:B------:R-:W2:Y:S03]  /*3200*/  LDCU UR4, c[0x0][0x38c] ;  /* 0x00007180ff0477ac */ /* 0x000ea60008000800 */
[----:B------:R-:W-:-:S02]  /*3210*/  UIADD3 UR11, UPT, UPT, UR6, 0x6400, URZ ;  /* 0x00006400060b7890 */ /* 0x000fc4000fffe0ff */
[----:B----4-:R-:W-:-:S03]  /*3220*/  UIADD3 UR7, UPT, UPT, UR7, 0x3f, URZ ;  /* 0x0000003f07077890 */ /* 0x010fc6000fffe0ff */
[----:B-1----:R-:W1:Y:S01]  /*3230*/  LDS R0, [UR6+0x1a0] ;  /* 0x0001a006ff007984 */ /* 0x002e620008000800 */
[----:B------:R-:W-:Y:S02]  /*3240*/  UIADD3 UR12, UPT, UPT, UR6, 0x10400, URZ ;  /* 0x00010400060c7890 */ /* 0x000fe4000fffe0ff */
[----:B------:R-:W-:Y:S02]  /*3250*/  USHF.R.S32.HI UR5, URZ, 0x1f, UR7 ;  /* 0x0000001fff057899 */ /* 0x000fe40008011407 */
[----:B------:R-:W-:Y:S02]  /*3260*/  USHF.R.U32.HI UR11, URZ, 0x4, UR11 ;  /* 0x00000004ff0b7899 */ /* 0x000fe4000801160b */
[----:B------:R-:W-:Y:S02]  /*3270*/  ULEA.HI UR5, UR5, UR7, URZ, 0x6 ;  /* 0x0000000705057291 */ /* 0x000fe4000f8f30ff */
[----:B------:R-:W-:Y:S02]  /*3280*/  USHF.R.U32.HI UR12, URZ, 0x4, UR12 ;  /* 0x00000004ff0c7899 */ /* 0x000fe4000801160c */
[----:B------:R-:W-:-:S02]  /*3290*/  USHF.R.S32.HI UR5, URZ, 0x6, UR5 ;  /* 0x00000006ff057899 */ /* 0x000fc40008011405 */
[----:B------:R-:W-:Y:S02]  /*32a0*/  ULOP3.LUT UR11, UR11, 0x3fff, URZ, 0xc0, !UPT ;  /* 0x00003fff0b0b7892 */ /* 0x000fe4000f8ec0ff */
[----:B------:R-:W-:Y:S02]  /*32b0*/  UISETP.LT.AND UP0, UPT, UR5, 0x1, UPT ;  /* 0x000000010500788c */ /* 0x000fe4000bf01270 */
[----:B------:R-:W-:Y:S02]  /*32c0*/  ULOP3.LUT UR12, UR12, 0x3fff, URZ, 0xc0, !UPT ;  /* 0x00003fff0c0c7892 */ /* 0x000fe4000f8ec0ff */
[----:B------:R-:W-:Y:S02]  /*32d0*/  USEL UR10, UR5, 0x1, !UP0 ;  /* 0x00000001050a7887 */ /* 0x000fe4000c000000 */
[----:B------:R-:W-:Y:S02]  /*32e0*/  ULOP3.LUT UR11, UR11, 0x10000, URZ, 0xfc, !UPT ;  /* 0x000100000b0b7892 */ /* 0x000fe4000f8efcff */
[----:B------:R-:W-:-:S02]  /*32f0*/  ULOP3.LUT UR12, UR12, 0x10000, URZ, 0xfc, !UPT ;  /* 0x000100000c0c7892 */ /* 0x000fc4000f8efcff */
[----:B------:R-:W-:Y:S02]  /*3300*/  UIADD3 UR10, UPT, UPT, -UR10, URZ, URZ ;  /* 0x000000ff0a0a7290 */ /* 0x000fe4000fffe1ff */
[----:B--2---:R-:W-:Y:S01]  /*3310*/  UISETP.GE.AND UP3, UPT, UR4, 0x1, UPT ;  /* 0x000000010400788c */ /* 0x004fe2000bf66270 */
[----:B-1----:R-:W-:-:S15]  /*3320*/  R2UR UR19, R0 ;  /* 0x00000000001372ca */ /* 0x002fde00000e0000 */
.L_x_66:
[----:B------:R-:W-:Y:S02]  /*3330*/  LEA R0, R10, UR6, 0x3 ;  /* 0x000000060a007c11 */ /* 0x000fe4000f8e18ff */
[----:B------:R-:W-:Y:S02]  /*3340*/  SHF.L.U32 R2, R9, 0x1f, RZ ;  /* 0x0000001f09027819 */ /* 0x000fe400000006ff */
[----:B------:R-:W-:Y:S01]  /*3350*/  PLOP3.LUT P0, PT, PT, PT, UP3, 0x80, 0x8 ;  /* 0x000000000008781c */ /* 0x000fe20003f0f038 */
[----:B------:R-:W-:Y:S01]  /*3360*/  VIADD R3, R0, 0x100 ;  /* 0x0000010000037836 */ /* 0x000fe20000000000 */
[----:B-1----:R-:W1:Y:S02]  /*3370*/  SYNCS.PHASECHK.TRANS64.TRYWAIT P1, [R0+URZ+0xf0], R2 ;  /* 0x0000f002000075a7 */ /* 0x002e6400080211ff */
[----:B-1--4-:R-:W-:Y:S09]  /*3380*/  @!P1 BRA `(.L_x_60) ;  /* 0x00000064007c9947 */ /* 0x012ff20003800000 */
.L_x_159:
[----:B------:R-:W-:Y:S01]  /*3390*/  LEA R4, R10, UR6, 0x4 ;  /* 0x000000060a047c11 */ /* 0x000fe2000f8e20ff */
[----:B------:R-:W-:Y:S01]  /*33a0*/  @UP3 ULEA UR4, UR17, UR6, 0x3 ;  /* 0x0000000611043291 */ /* 0x000fe2000f8e18ff */
[----:B------:R-:W-:Y:S01]  /*33b0*/  PLOP3.LUT P2, PT, PT, PT, PT, 0x80, 0x8 ;  /* 0x000000000008781c */ /* 0x000fe20003f4f070 */
[----:B------:R-:W-:Y:S01]  /*33c0*/  ULEA UR8, UR18, UR6, 0x3 ;  /* 0x0000000612087291 */ /* 0x000fe2000f8e18ff */
[----:B------:R-:W-:Y:S02]  /*33d0*/  PRMT R3, RZ, 0x654, R3 ;  /* 0x00000654ff037816 */ /* 0x000fe40000000003 */
[----:B------:R-:W2:Y:S01]  /*33e0*/  LDS.128 R4, [R4+0x180] ;  /* 0x0001800004047984 */ /* 0x000ea20000000c00 */
[----:B-1----:R-:W-:Y:S02]  /*33f0*/  @P0 SHF.L.U32 R2, R8, 0x1f, RZ ;  /* 0x0000001f08020819 */ /* 0x002fe400000006ff */
[----:B------:R-:W-:Y:S01]  /*3400*/  SHF.L.U32 R0, R11, 0x1f, RZ ;  /* 0x0000001f0b007819 */ /* 0x000fe200000006ff */
[----:B------:R-:W-:Y:S01]  /*3410*/  @!PT LDS RZ, [RZ] ;  /* 0x00000000fffff984 */ /* 0x000fe20000000800 */
[----:B------:R-:W-:Y:S01]  /*3420*/  @!PT LDS RZ, [RZ] ;  /* 0x00000000fffff984 */ /* 0x000fe20000000800 */
[----:B------:R-:W-:Y:S01]  /*3430*/  @!PT LDS RZ, [RZ] ;  /* 0x00000000fffff984 */ /* 0x000fe20000000800 */
[----:B------:R-:W-:Y:S01]  /*3440*/  @!PT LDS RZ, [RZ] ;  /* 0x00000000fffff984 */ /* 0x000fe20000000800 */
[----:B------:R1:W-:Y:S06]  /*3450*/  MEMBAR.ALL.CTA ;  /* 0x0000000000007992 */ /* 0x0003ec0000008000 */
[----:B-1----:R-:W1:Y:S02]  /*3460*/  FENCE.VIEW.ASYNC.S ;  /* 0x00000000000073c6 */ /* 0x002e640000000000 */
[----:B-1----:R1:W-:Y:S01]  /*3470*/  SYNCS.ARRIVE.TRANS64.RED.A1T0 RZ, [R3+URZ], RZ ;  /* 0x000000ff03ff79a7 */ /* 0x0023e200081004ff */
[----:B------:R1:W4:Y:S01]  /*3480*/  @P0 SYNCS.PHASECHK.TRANS64.TRYWAIT P2, [UR4], R2 ;  /* 0x00000002ff0005a7 */ /* 0x0003220008041104 */
[----:B------:R-:W-:Y:S01]  /*3490*/  ULEA.HI UR4, UR18, UR18, URZ, 0x1 ;  /* 0x0000001212047291 */ /* 0x000fe2000f8f08ff */
[----:B--2---:R-:W-:-:S03]  /*34a0*/  LOP3.LUT P1, RZ, R6, 0x1, RZ, 0xc0, !PT ;  /* 0x0000000106ff7812 */ /* 0x004fc6000782c0ff */
[----:B------:R-:W-:Y:S02]  /*34b0*/  USHF.L.U32 UR9, UR4, 0x7, URZ ;  /* 0x0000000704097899 */ /* 0x000fe400080006ff */
[----:B------:R-:W-:Y:S02]  /*34c0*/  ULOP3.LUT UR4, UR4, 0xffe, URZ, 0xc0, !UPT ;  /* 0x00000ffe04047892 */ /* 0x000fe4000f8ec0ff */
[----:B------:R-:W-:Y:S02]  /*34d0*/  ULOP3.LUT UR9, UR9, 0xffffff00, URZ, 0xc0, !UPT ;  /* 0xffffff0009097892 */ /* 0x000fe4000f8ec0ff */
[----:B------:R-:W-:Y:S02]  /*34e0*/  UIADD3 UR4, UPT, UPT, -UR4, UR18, URZ ;  /* 0x0000001204047290 */ /* 0x000fe4000fffe1ff */
[----:B------:R-:W-:Y:S01]  /*34f0*/  UIADD3 UR9, UPT, UPT, UR19, UR9, URZ ;  /* 0x0000000913097290 */ /* 0x000fe2000fffe0ff */
[----:B------:R-:W2:Y:S03]  /*3500*/  SYNCS.PHASECHK.TRANS64.TRYWAIT P0, [UR8+0x130], R0 ;  /* 0x00013000ff0075a7 */ /* 0x000ea60008001108 */
[----:B------:R-:W-:Y:S01]  /*3510*/  ULEA UR9, UR4, UR9, 0x14 ;  /* 0x0000000904097291 */ /* 0x000fe2000f8ea0ff */
[----:B-12-4-:R-:W-:Y:S11]  /*3520*/  @!P0 BRA `(.L_x_61) ;  /* 0x0000006400288947 */ /* 0x016ff60003800000 */
.L_x_161:
[----:B------:R-:W-:Y:S01]  /*3530*/  IADD3 R10, PT, PT, R10, 0x1, RZ ;  /* 0x000000010a0a7810 */ /* 0x000fe20007ffe0ff */
[----:B------:R-:W-:Y:S06]  /*3540*/  BRA.U !UP3, `(.L_x_62) ;  /* 0x000000010b987547 */ /* 0x000fec000b800000 */
[----:B------:R-:W-:Y:S01]  /*3550*/  UPLOP3.LUT UP4, UPT, UPT, UPT, UPT, 0x40, 0x4 ;  /* 0x000000000004789c */ /* 0x000fe20003f8e870 */
[----:B------:R-:W-:Y:S01]  /*3560*/  UMOV UR16, UR10 ;  /* 0x0000000a00107c82 */ /* 0x000fe20008000000 */
[----:B------:R-:W-:Y:S01]  /*3570*/  UMOV UR15, UR5 ;  /* 0x00000005000f7c82 */ /* 0x000fe20008000000 */
[----:B------:R-:W-:-:S08]  /*3580*/  UMOV UR14, UR17 ;  /* 0x00000011000e7c82 */ /* 0x000fd00008000000 */
.L_x_65:
[----:B------:R-:W-:Y:S02]  /*3590*/  UIADD3 UR16, UPT, UPT, UR16, 0x1, URZ ;  /* 0x0000000110107890 */ /* 0x000fe4000fffe0ff */
[----:B--2---:R-:W-:Y:S02]  /*35a0*/  ULEA UR7, UR14, UR6, 0x3 ;  /* 0x000000060e077291 */ /* 0x004fe4000f8e18ff */
[----:B------:R-:W-:Y:S01]  /*35b0*/  UISETP.NE.AND UP0, UPT, UR16, URZ, UPT ;  /* 0x000000ff1000728c */ /* 0x000fe2000bf05270 */
[----:B----4-:R-:W-:Y:S10]  /*35c0*/  @P2 BRA `(.L_x_63) ;  /* 0x00000000000c2947 */ /* 0x010ff40003800000 */
[----:B-1----:R-:W-:Y:S04]  /*35d0*/  SHF.L.U32 R2, R8, 0x1f, RZ ;  /* 0x0000001f08027819 */ /* 0x002fe800000006ff */
[----:B------:R-:W1:Y:S02]  /*35e0*/  SYNCS.PHASECHK.TRANS64.TRYWAIT P0, [UR7], R2 ;  /* 0x00000002ff0075a7 */ /* 0x000e640008001107 */
[----:B-1----:R-:W-:Y:S05]  /*35f0*/  @!P0 BRA `(.L_x_64) ;  /* 0x00000064000c8947 */ /* 0x002fea0003800000 */
.L_x_63:
[----:B------:R-:W-:Y:S01]  /*3600*/  UISETP.NE.AND UP1, UPT, UR15, 0x1, UPT ;  /* 0x000000010f00788c */ /* 0x000fe2000bf25270 */
[----:B------:R-:W-:Y:S01]  /*3610*/  PLOP3.LUT P2, PT, PT, PT, PT, 0x80, 0x8 ;  /* 0x000000000008781c */ /* 0x000fe20003f4f070 */
[----:B------:R-:W-:Y:S02]  /*3620*/  UIADD3 UR17, UPT, UPT, UR14, 0x1, URZ ;  /* 0x000000010e117890 */ /* 0x000fe4000fffe0ff */
[----:B------:R-:W-:Y:S02]  /*3630*/  ULEA UR24, UR14, UR12, 0xa ;  /* 0x0000000c0e187291 */ /* 0x000fe4000f8e50ff */
[----:B------:R-:W-:Y:S01]  /*3640*/  UISETP.NE.AND UP2, UPT, UR17, 0xa, UPT ;  /* 0x0000000a1100788c */ /* 0x000fe2000bf45270 */
[----:B------:R-:W-:Y:S01]  /*3650*/  PLOP3.LUT P0, PT, PT, PT, UP1, 0x80, 0x8 ;  /* 0x000000000008781c */ /* 0x000fe20003f0f018 */
[----:B------:R-:W-:Y:S02]  /*3660*/  ULEA UR26, UR14, UR11, 0x8 ;  /* 0x0000000b0e1a7291 */ /* 0x000fe4000f8e40ff */
[----:B------:R-:W-:Y:S02]  /*3670*/  USEL UR13, URZ, 0x1, UP2 ;  /* 0x00000001ff0d7887 */ /* 0x000fe40009000000 */
[----:B------:R-:W-:Y:S02]  /*3680*/  USEL UR17, UR17, URZ, UP2 ;  /* 0x000000ff11117287 */ /* 0x000fe40009000000 */
[----:B------:R-:W-:Y:S02]  /*3690*/  UIADD3 UR30, UPT, UPT, UR24, 0x2, URZ ;  /* 0x00000002181e7890 */ /* 0x000fe4000fffe0ff */
[----:B------:R-:W-:Y:S01]  /*36a0*/  @UP1 ULEA UR4, UR17, UR6, 0x3 ;  /* 0x0000000611041291 */ /* 0x000fe2000f8e18ff */
[----:B------:R-:W-:Y:S01]  /*36b0*/  LOP3.LUT R8, R8, UR13, RZ, 0x3c, !PT ;  /* 0x0000000d08087c12 */ /* 0x000fe2000f8e3cff */
[----:B------:R-:W-:Y:S02]  /*36c0*/  UIADD3 UR28, UPT, UPT, UR26, 0x2, URZ ;  /* 0x000000021a1c7890 */ /* 0x000fe4000fffe0ff */
[----:B------:R-:W-:Y:S01]  /*36d0*/  UIADD3 UR7, UPT, UPT, UR7, 0x50, URZ ;  /* 0x0000005007077890 */ /* 0x000fe2000fffe0ff */
[----:B-1----:R-:W-:Y:S01]  /*36e0*/  @P0 SHF.L.U32 R0, R8, 0x1f, RZ ;  /* 0x0000001f08000819 */ /* 0x002fe200000006ff */
[----:B------:R-:W-:Y:S01]  /*36f0*/  UMOV UR25, 0x80004020 ;  /* 0x8000402000197882 */ /* 0x000fe20000000000 */
[----:B------:R-:W-:Y:S01]  /*3700*/  UMOV UR27, 0x80004020 ;  /* 0x80004020001b7882 */ /* 0x000fe20000000000 */
[----:B------:R-:W-:Y:S01]  /*3710*/  UMOV UR31, 0x80004020 ;  /* 0x80004020001f7882 */ /* 0x000fe20000000000 */
[----:B------:R2:W4:Y:S01]  /*3720*/  @P0 SYNCS.PHASECHK.TRANS64.TRYWAIT P2, [UR4], R0 ;  /* 0x00000000ff0005a7 */ /* 0x0005220008041104 */
[----:B------:R-:W-:Y:S01]  /*3730*/  UIADD3 UR15, UPT, UPT, UR15, -0x1, URZ ;  /* 0xffffffff0f0f7890 */ /* 0x000fe2000fffe0ff */
[----:B------:R2:W-:Y:S01]  /*3740*/  UTCQMMA gdesc[UR26], gdesc[UR24], tmem[UR9], tmem[UR22], idesc[UR23], UP4 ;  /* 0x00ff16181a0075ea */ /* 0x0005e2000a000309 */
[----:B------:R-:W-:Y:S01]  /*3750*/  UPLOP3.LUT UP4, UPT, UPT, UPT, UPT, 0x80, 0x8 ;  /* 0x000000000008789c */ /* 0x000fe20003f8f070 */
[----:B------:R-:W-:Y:S01]  /*3760*/  UMOV UR29, 0x80004020 ;  /* 0x80004020001d7882 */ /* 0x000fe20000000000 */
[----:B------:R-:W-:Y:S01]  /*3770*/  UMOV UR14, UR17 ;  /* 0x00000011000e7c82 */ /* 0x000fe20008000000 */
[----:B------:R2:W-:Y:S01]  /*3780*/  UTCQMMA gdesc[UR28], gdesc[UR30], tmem[UR9], tmem[UR20], idesc[UR21], UPT ;  /* 0x00ff141e1c0075ea */ /* 0x0005e2000b800309 */
[----:B------:R2:W-:Y:S01]  /*3790*/  UTCBAR [UR7], URZ ;  /* 0x000000ff070073e9 */ /* 0x0005e200080000ff */
[----:B------:R-:W-:Y:S06]  /*37a0*/  BRA.U UP0, `(.L_x_65) ;  /* 0xfffffffd00787547 */ /* 0x000fec000b83ffff */
.L_x_62:
[----:B------:R-:W-:Y:S01]  /*37b0*/  UIADD3 UR18, UPT, UPT, UR18, 0x1, URZ ;  /* 0x0000000112127890 */ /* 0x000fe2000fffe0ff */
[C---:B------:R-:W-:Y:S01]  /*37c0*/  ISETP.NE.AND P0, PT, R10.reuse, 0x2, PT ;  /* 0x000000020a00780c */ /* 0x040fe20003f05270 */
[----:B------:R-:W-:Y:S02]  /*37d0*/  UIADD3 UR8, UPT, UPT, UR8, 0x110, URZ ;  /* 0x0000011008087890 */ /* 0x000fe4000fffe0ff */
[----:B------:R-:W-:Y:S01]  /*37e0*/  UISETP.NE.AND UP0, UPT, UR18, 0x4, UPT ;  /* 0x000000041200788c */ /* 0x000fe2000bf05270 */
[----:B-12---:R-:W-:Y:S02]  /*37f0*/  SEL R0, RZ, 0x1, P0 ;  /* 0x00000001ff007807 */ /* 0x006fe40000000000 */
[----:B------:R-:W-:Y:S01]  /*3800*/  SEL R10, R10, RZ, P0 ;  /* 0x000000ff0a0a7207 */ /* 0x000fe20000000000 */
[----:B------:R-:W-:Y:S01]  /*3810*/  USEL UR4, URZ, 0x1, UP0 ;  /* 0x00000001ff047887 */ /* 0x000fe20008000000 */
[----:B------:R-:W-:Y:S01]  /*3820*/  LOP3.LUT R9, R9, R0, RZ, 0x3c, !PT ;  /* 0x0000000009097212 */ /* 0x000fe200078e3cff */
[----:B------:R-:W-:Y:S01]  /*3830*/  USEL UR18, UR18, URZ, UP0 ;  /* 0x000000ff12127287 */ /* 0x000fe20008000000 */
[----:B------:R1:W-:Y:S03]  /*3840*/  UTCBAR [UR8], URZ ;  /* 0x000000ff080073e9 */ /* 0x0003e600080000ff */
[----:B------:R-:W-:Y:S01]  /*3850*/  LOP3.LUT R11, R11, UR4, RZ, 0x3c, !PT ;  /* 0x000000040b0b7c12 */ /* 0x000fe2000f8e3cff */
[----:B------:R-:W-:Y:S07]  /*3860*/  @P1 BRA `(.L_x_66) ;  /* 0xfffffff800b01947 */ /* 0x000fee000383ffff */
[----:B------:R-:W2:Y:S01]  /*3870*/  S2UR UR4, SR_CgaCtaId ;  /* 0x00000000000479c3 */ /* 0x000ea20000008800 */
[----:B------:R-:W-:Y:S01]  /*3880*/  ELECT P0, URZ, PT ;  /* 0x0000000000ff782f */ /* 0x000fe20003800000 */
[----:B------:R-:W-:Y:S01]  /*3890*/  IMAD.MOV.U32 R0, RZ, RZ, 0x1 ;  /* 0x00000001ff007424 */ /* 0x000fe200078e00ff */
[----:B------:R-:W-:Y:S01]  /*38a0*/  UIADD3 UR6, UPT, UPT, UR6, 0x130, URZ ;  /* 0x0000013006067890 */ /* 0x000fe2000fffe0ff */
[----:B------:R-:W-:Y:S01]  /*38b0*/  SHF.L.U32 R2, R11, 0x1f, RZ ;  /* 0x0000001f0b027819 */ /* 0x000fe200000006ff */
[----:B------:R-:W-:-:S03]  /*38c0*/  UMOV UR5, 0x40 ;  /* 0x0000004000057882 */ /* 0x000fc60000000000 */
[----:B------:R-:W-:Y:S01]  /*38d0*/  UVIRTCOUNT.DEALLOC.SMPOOL 0x80 ;  /* 0x000000800000784c */ /* 0x000fe20000000000 */
[----:B--2---:R-:W-:Y:S02]  /*38e0*/  ULEA UR4, UR4, UR5, 0x18 ;  /* 0x0000000504047291 */ /* 0x004fe4000f8ec0ff */
[----:B------:R-:W-:-:S07]  /*38f0*/  ULEA UR5, UR18, UR6, 0x3 ;  /* 0x0000000612057291 */ /* 0x000fce000f8e18ff */
[----:B------:R2:W-:Y:S02]  /*3900*/  @P0 STS.U8 [UR4+0x1c], R0 ;  /* 0x00001c00ff000988 */ /* 0x0005e40008000004 */
[----:B------:R-:W3:Y:S02]  /*3910*/  SYNCS.PHASECHK.TRANS64.TRYWAIT P0, [UR5], R2 ;  /* 0x00000002ff0075a7 */ /* 0x000ee40008001105 */
[----:B--23--:R-:W-:Y:S05]  /*3920*/  @!P0 BRA `(.L_x_67) ;  /* 0x0000006000588947 */ /* 0x00cfea0003800000 */
.L_x_164:
[----:B------:R-:W-:-:S04]  /*3930*/  UIADD3 UR7, UPT, UPT, UR18, 0x1, URZ ;  /* 0x0000000112077890 */ /* 0x000fc8000fffe0ff */
[----:B------:R-:W-:-:S04]  /*3940*/  UISETP.NE.AND UP0, UPT, UR7, 0x4, UPT ;  /* 0x000000040700788c */ /* 0x000fc8000bf05270 */
[----:B-1----:R-:W-:Y:S02]  /*3950*/  USEL UR8, URZ, 0x1, UP0 ;  /* 0x00000001ff087887 */ /* 0x002fe40008000000 */
[----:B------:R-:W-:-:S04]  /*3960*/  USEL UR7, UR7, URZ, UP0 ;  /* 0x000000ff07077287 */ /* 0x000fc80008000000 */
[----:B------:R-:W-:Y:S01]  /*3970*/  ULEA UR5, UR7, UR6, 0x3 ;  /* 0x0000000607057291 */ /* 0x000fe2000f8e18ff */
[----:B--2---:R-:W-:-:S04]  /*3980*/  LOP3.LUT R2, R11, UR8, RZ, 0x3c, !PT ;  /* 0x000000080b027c12 */ /* 0x004fc8000f8e3cff */
[----:B------:R-:W-:-:S04]  /*3990*/  SHF.L.U32 R3, R2, 0x1f, RZ ;  /* 0x0000001f02037819 */ /* 0x000fc800000006ff */
[----:B------:R-:W1:Y:S02]  /*39a0*/  SYNCS.PHASECHK.TRANS64.TRYWAIT P0, [UR5], R3 ;  /* 0x00000003ff0075a7 */ /* 0x000e640008001105 */
[----:B-1----:R-:W-:Y:S05]  /*39b0*/  @!P0 BRA `(.L_x_68) ;  /* 0x00000060004c8947 */ /* 0x002fea0003800000 */
.L_x_166:
        /* <DEDUP_REMOVED lines=9> */
.L_x_168:
[----:B------:R-:W-:-:S04]  /*3a50*/  UIADD3 UR7, UPT, UPT, UR7, 0x1, URZ ;  /* 0x0000000107077890 */ /* 0x000fc8000fffe0ff */
[----:B------:R-:W-:-:S04]  /*3a60*/  UISETP.NE.AND UP0, UPT, UR7, 0x4, UPT ;  /* 0x000000040700788c */ /* 0x000fc8000bf05270 */
[----:B------:R-:W-:Y:S02]  /*3a70*/  USEL UR5, URZ, 0x1, UP0 ;  /* 0x00000001ff057887 */ /* 0x000fe40008000000 */
[----:B------:R-:W-:-:S04]  /*3a80*/  USEL UR7, UR7, URZ, UP0 ;  /* 0x000000ff07077287 */ /* 0x000fc80008000000 */
[----:B------:R-:W-:Y:S01]  /*3a90*/  ULEA UR7, UR7, UR6, 0x3 ;  /* 0x0000000607077291 */ /* 0x000fe2000f8e18ff */
[----:B------:R-:W-:-:S04]  /*3aa0*/  LOP3.LUT R2, R2, UR5, RZ, 0x3c, !PT ;  /* 0x0000000502027c12 */ /* 0x000fc8000f8e3cff */
[----:B------:R-:W-:-:S04]  /*3ab0*/  SHF.L.U32 R2, R2, 0x1f, RZ ;  /* 0x0000001f02027819 */ /* 0x000fc800000006ff */
[----:B------:R-:W2:Y:S02]  /*3ac0*/  SYNCS.PHASECHK.TRANS64.TRYWAIT P0, [UR7], R2 ;  /* 0x00000002ff0075a7 */ /* 0x000ea40008001107 */
[----:B--2---:R-:W-:Y:S05]  /*3ad0*/  @!P0 BRA `(.L_x_70) ;  /* 0x0000006000348947 */ /* 0x004fea0003800000 */
.L_x_170:
[----:B------:R-:W-:Y:S01]  /*3ae0*/  NOP ;  /* 0x0000000000007918 */ /* 0x000fe20000000000 */
[----:B-1----:R-:W1:Y:S01]  /*3af0*/  LDS R0, [UR4+0x14] ;  /* 0x00001404ff007984 */ /* 0x002e620008000800 */
[----:B------:R-:W-:Y:S01]  /*3b00*/  ULOP3.LUT UR6, UR19, 0xffff, URZ, 0xc0, !UPT ;  /* 0x0000ffff13067892 */ /* 0x000fe2000f8ec0ff */
[----:B------:R-:W-:Y:S01]  /*3b10*/  UMOV UR8, 0xffff ;  /* 0x0000ffff00087882 */ /* 0x000fe20000000000 */
[----:B------:R-:W-:Y:S02]  /*3b20*/  UMOV UR5, 0x1 ;  /* 0x0000000100057882 */ /* 0x000fe40000000000 */
[----:B------:R-:W-:-:S04]  /*3b30*/  USHF.R.U32.HI UR6, URZ, 0x5, UR6 ;  /* 0x00000005ff067899 */ /* 0x000fc80008011606 */
[----:B------:R-:W-:Y:S02]  /*3b40*/  USHF.L.U32 UR8, UR8, UR6, URZ ;  /* 0x0000000608087299 */ /* 0x000fe400080006ff */
[----:B------:R-:W-:-:S04]  /*3b50*/  USHF.L.U32 UR5, UR5, UR6, URZ ;  /* 0x0000000605057299 */ /* 0x000fc800080006ff */
[----:B-1----:R-:W-:-:S04]  /*3b60*/  LOP3.LUT R0, R0, UR8, RZ, 0xc0, !PT ;  /* 0x0000000800007c12 */ /* 0x002fc8000f8ec0ff */
[----:B------:R-:W-:-:S13]  /*3b70*/  ISETP.NE.AND P0, PT, R0, UR8, PT ;  /* 0x0000000800007c0c */ /* 0x000fda000bf05270 */
[----:B------:R-:W-:Y:S05]  /*3b80*/  @P0 BRA `(.L_x_71) ;  /* 0x0000000000580947 */ /* 0x000fea0003800000 */
[----:B------:R-:W1:Y:S02]  /*3b90*/  LDS R0, [UR4+0x18] ;  /* 0x00001804ff007984 */ /* 0x000e640008000800 */
[----:B-1----:R-:W-:-:S04]  /*3ba0*/  LOP3.LUT R0, R0, UR5, RZ, 0xc0, !PT ;  /* 0x0000000500007c12 */ /* 0x002fc8000f8ec0ff */
[----:B------:R-:W-:-:S13]  /*3bb0*/  ISETP.NE.AND P0, PT, R0, UR5, PT ;  /* 0x0000000500007c0c */ /* 0x000fda000bf05270 */
[----:B------:R-:W-:Y:S05]  /*3bc0*/  @P0 BRA `(.L_x_72) ;  /* 0x00000000003c0947 */ /* 0x000fea0003800000 */
[----:B------:R-:W1:Y:S01]  /*3bd0*/  S2R R2, SR_LANEID ;  /* 0x0000000000027919 */ /* 0x000e620000000000 */
[----:B------:R-:W-:Y:S01]  /*3be0*/  ULOP3.LUT UR8, URZ, UR8, URZ, 0x33, !UPT ;  /* 0x00000008ff087292 */ /* 0x000fe2000f8e33ff */
[----:B------:R-:W-:Y:S02]  /*3bf0*/  VOTEU.ANY UR7, UPT, PT ;  /* 0x0000000000077886 */ /* 0x000fe400038e0100 */
[----:B------:R-:W-:-:S03]  /*3c00*/  UFLO.U32 UR7, UR7 ;  /* 0x00000007000772bd */ /* 0x000fc600080e0000 */
[----:B------:R-:W-:-:S04]  /*3c10*/  IMAD.U32 R0, RZ, RZ, UR8 ;  /* 0x00000008ff007e24 */ /* 0x000fc8000f8e00ff */
[----:B------:R2:W3:Y:S02]  /*3c20*/  REDUX UR6, R0 ;  /* 0x00000000000673c4 */ /* 0x0004e40000000000 */
[----:B------:R1:W-:Y:S02]  /*3c30*/  UTCATOMSWS.AND URZ, UR8 ;  /* 0x0000000800ff79e3 */ /* 0x0003e40008000000 */
[----:B-1----:R-:W-:Y:S02]  /*3c40*/  ISETP.EQ.U32.AND P0, PT, R2, UR7, PT ;  /* 0x0000000702007c0c */ /* 0x002fe4000bf02070 */
[----:B--2---:R-:W-:Y:S02]  /*3c50*/  LOP3.LUT R0, RZ, UR5, RZ, 0x33, !PT ;  /* 0x00000005ff007c12 */ /* 0x004fe4000f8e33ff */
[----:B---3--:R-:W-:Y:S02]  /*3c60*/  MOV R2, UR6 ;  /* 0x0000000600027c02 */ /* 0x008fe40008000f00 */
[----:B------:R-:W1:Y:S07]  /*3c70*/  REDUX UR5, R0 ;  /* 0x00000000000573c4 */ /* 0x000e6e0000000000 */
[----:B------:R2:W-:Y:S01]  /*3c80*/  @P0 ATOMS.AND RZ, [UR4+0x14], R2 ;  /* 0x00001402ffff098c */ /* 0x0005e2000a800004 */
[----:B-1----:R-:W-:-:S05]  /*3c90*/  IMAD.U32 R0, RZ, RZ, UR5 ;  /* 0x00000005ff007e24 */ /* 0x002fca000f8e00ff */
[----:B------:R2:W-:Y:S01]  /*3ca0*/  @P0 ATOMS.AND RZ, [UR4+0x18], R0 ;  /* 0x00001800ffff098c */ /* 0x0005e2000a800004 */
[----:B------:R-:W-:Y:S05]  /*3cb0*/  BRA `(.L_x_73) ;  /* 0x0000000000147947 */ /* 0x000fea0003800000 */
.L_x_72:
[----:B------:R-:W-:Y:S02]  /*3cc0*/  MOV R2, 0x3ce0 ;  /* 0x00003ce000027802 */ /* 0x000fe40000000f00 */
[----:B----45:R-:W-:Y:S05]  /*3cd0*/  CALL.REL.NOINC `($__internal_0_$__cuda_sm10x_tcgen05_guardrail_trap_col_being_dealloced_not_returned_by_alloc) ;  /* 0x0000006400187944 */ /* 0x030fea0003c00000 */
[----:B------:R-:W-:Y:S05]  /*3ce0*/  BRA `(.L_x_73) ;  /* 0x0000000000087947 */ /* 0x000fea0003800000 */
.L_x_71:
[----:B------:R-:W-:Y:S02]  /*3cf0*/  MOV R2, 0x3d10 ;  /* 0x00003d1000027802 */ /* 0x000fe40000000f00 */
[----:B----45:R-:W-:Y:S05]  /*3d00*/  CALL.REL.NOINC `($__internal_2_$__cuda_sm10x_tcgen05_guardrail_trap_unallocated_columns_being_dealloced) ;  /* 0x0000006400247944 */ /* 0x030fea0003c00000 */
.L_x_73:
[----:B------:R-:W-:Y:S01]  /*3d10*/  NOP ;  /* 0x0000000000007918 */ /* 0x000fe20000000000 */
[----:B------:R-:W-:Y:S05]  /*3d20*/  EXIT ;  /* 0x000000000000794d */ /* 0x000fea0003800000 */
.L_x_55:
[----:B------:R-:W-:-:S09]  /*3d30*/  UISETP.NE.OR UP2, UPT, UR8, 0x3, !UP2 ;  /* 0x000000030800788c */ /* 0x000fd2000d745670 */
[----:B------:R-:W-:Y:S05]  /*3d40*/  BRA.U UP2, `(.L_x_74) ;  /* 0x0000001102087547 */ /* 0x000fea000b800000 */
[----:B------:R-:W1:Y:S01]  /*3d50*/  LDC R0, c[0x0][0xb30] ;  /* 0x0002cc00ff007b82 */ /* 0x000e620000000800 */
[----:B------:R-:W2:Y:S01]  /*3d60*/  LDCU.64 UR8, c[0x0][0x888] ;  /* 0x00011100ff0877ac */ /* 0x000ea20008000a00 */
[----:B------:R-:W-:Y:S02]  /*3d70*/  HFMA2 R27, -RZ, RZ, 0, 0 ;  /* 0x00000000ff1b7431 */ /* 0x000fe400000001ff */
[----:B------:R-:W-:Y:S01]  /*3d80*/  IMAD.MOV.U32 R29, RZ, RZ, 0x1 ;  /* 0x00000001ff1d7424 */ /* 0x000fe200078e00ff */
[----:B------:R-:W-:Y:S01]  /*3d90*/  MOV R25, 0x1000 ;  /* 0x0000100000197802 */ /* 0x000fe20000000f00 */
[----:B------:R-:W4:Y:S01]  /*3da0*/  LDCU.64 UR4, c[0x0][0x890] ;  /* 0x00011200ff0477ac */ /* 0x000f220008000a00 */
[----:B------:R-:W-:Y:S01]  /*3db0*/  IMAD.MOV.U32 R28, RZ, RZ, RZ ;  /* 0x000000ffff1c7224 */ /* 0x000fe200078e00ff */
[----:B------:R-:W3:Y:S01]  /*3dc0*/  LDC R24, c[0x0][0x370] ;  /* 0x0000dc00ff187b82 */ /* 0x000ee20000000800 */
[----:B------:R-:W-:Y:S01]  /*3dd0*/  UMOV UR7, 0x400 ;  /* 0x0000040000077882 */ /* 0x000fe20000000000 */
[----:B------:R-:W-:-:S02]  /*3de0*/  UPLOP3.LUT UP1, UPT, UPT, UPT, UPT, 0x40, 0x4 ;  /* 0x000000000004789c */ /* 0x000fc40003f2e870 */
[----:B------:R-:W-:-:S04]  /*3df0*/  ULEA UR7, UR37, UR7, 0x18 ;  /* 0x0000000725077291 */ /* 0x000fc8000f8ec0ff */
[----:B------:R-:W3:Y:S01]  /*3e00*/  LDC R3, c[0x0][0xb0c] ;  /* 0x0002c300ff037b82 */ /* 0x000ee20000000800 */
[----:B------:R-:W-:Y:S02]  /*3e10*/  UIADD3 UR13, UPT, UPT, UR7, 0xb8, URZ ;  /* 0x000000b8070d7890 */ /* 0x000fe4000fffe0ff */
[----:B--2---:R-:W-:Y:S02]  /*3e20*/  UISETP.NE.U32.AND UP2, UPT, UR8, URZ, UPT ;  /* 0x000000ff0800728c */ /* 0x004fe4000bf45070 */
[----:B------:R-:W-:Y:S02]  /*3e30*/  UIADD3 UR33, UPT, UPT, UR7, 0xa0, URZ ;  /* 0x000000a007217890 */ /* 0x000fe4000fffe0ff */
[----:B----4-:R-:W-:Y:S01]  /*3e40*/  UISETP.NE.U32.AND UP3, UPT, UR4, URZ, UPT ;  /* 0x000000ff0400728c */ /* 0x010fe2000bf65070 */
[----:B------:R-:W2:Y:S01]  /*3e50*/  LDC R18, c[0x0][0xb20] ;  /* 0x0002c800ff127b82 */ /* 0x000ea20000000800 */
[----:B-1----:R-:W-:Y:S01]  /*3e60*/  ISETP.NE.AND P1, PT, R0, 0x1, PT ;  /* 0x000000010000780c */ /* 0x002fe20003f25270 */
[----:B------:R-:W-:-:S02]  /*3e70*/  UISETP.NE.AND.EX UP2, UPT, UR9, URZ, UPT, UP2 ;  /* 0x000000ff0900728c */ /* 0x000fc4000bf45320 */
[----:B------:R-:W-:Y:S02]  /*3e80*/  UIADD3 UR25, UPT, UPT, UR7, 0xa8, URZ ;  /* 0x000000a807197890 */ /* 0x000fe4000fffe0ff */
[----:B------:R-:W-:Y:S02]  /*3e90*/  UIADD3 UR17, UPT, UPT, UR7, 0xb0, URZ ;  /* 0x000000b007117890 */ /* 0x000fe4000fffe0ff */
[----:B------:R-:W1:Y:S01]  /*3ea0*/  LDC.64 R30, c[0x0][0x348] ;  /* 0x0000d200ff1e7b82 */ /* 0x000e620000000a00 */
[----:B------:R-:W-:Y:S02]  /*3eb0*/  UPRMT UR13, UR37, 0x654, UR13 ;  /* 0x00000654250d7896 */ /* 0x000fe4000800000d */
[----:B------:R-:W-:-:S05]  /*3ec0*/  UISETP.NE.AND.EX UP3, UPT, UR5, URZ, UPT, UP3 ;  /* 0x000000ff0500728c */ /* 0x000fca000bf65330 */
[----:B------:R-:W4:Y:S08]  /*3ed0*/  LDC.64 R16, c[0x0][0xb10] ;  /* 0x0002c400ff107b82 */ /* 0x000f300000000a00 */
[----:B------:R-:W1:Y:S08]  /*3ee0*/  LDC.64 R6, c[0x0][0xb18] ;  /* 0x0002c600ff067b82 */ /* 0x000e700000000a00 */
[----:B------:R-:W1:Y:S08]  /*3ef0*/  LDC.64 R4, c[0x0][0xb28] ;  /* 0x0002ca00ff047b82 */ /* 0x000e700000000a00 */
[----:B--23--:R-:W1:Y:S02]  /*3f00*/  LDC R19, c[0x0][0x374] ;  /* 0x0000dd00ff137b82 */ /* 0x00ce640000000800 */
.L_x_85:
[C---:B------:R-:W-:Y:S02]  /*3f10*/  LEA R0, R28.reuse, UR7, 0x3 ;  /* 0x000000071c007c11 */ /* 0x040fe4000f8e18ff */
[----:B------:R-:W-:Y:S02]  /*3f20*/  SHF.L.U32 R2, R27, 0x1f, RZ ;  /* 0x0000001f1b027819 */ /* 0x000fe400000006ff */
[----:B------:R-:W-:Y:S02]  /*3f30*/  LEA R20, R28, UR7, 0x4 ;  /* 0x000000071c147c11 */ /* 0x000fe4000f8e20ff */
[----:B--2---:R-:W2:Y:S02]  /*3f40*/  SYNCS.PHASECHK.TRANS64.TRYWAIT P0, [R0+URZ+0xf0], R2 ;  /* 0x0000f002000075a7 */ /* 0x004ea400080011ff */
[----:B--2---:R-:W-:Y:S05]  /*3f50*/  @!P0 BRA `(.L_x_75) ;  /* 0x0000005c002c8947 */ /* 0x004fea0003800000 */
.L_x_171:
[----:B------:R-:W-:Y:S01]  /*3f60*/  ISETP.GE.AND P0, PT, R40, 0x1, PT ;  /* 0x000000012800780c */ /* 0x000fe20003f06270 */
[----:B------:R-:W3:Y:S01]  /*3f70*/  LDS.128 R20, [R20+0x180] ;  /* 0x0001800014147984 */ /* 0x000ee20000000c00 */
[----:B--2---:R-:W-:Y:S01]  /*3f80*/  VIADD R0, R0, 0x100 ;  /* 0x0000010000007836 */ /* 0x004fe20000000000 */
[----:B------:R-:W-:Y:S01]  /*3f90*/  @!PT LDS RZ, [RZ] ;  /* 0x00000000fffff984 */ /* 0x000fe20000000800 */
[----:B------:R-:W-:Y:S01]  /*3fa0*/  @!PT LDS RZ, [RZ] ;  /* 0x00000000fffff984 */ /* 0x000fe20000000800 */
[----:B------:R-:W-:Y:S01]  /*3fb0*/  @!PT LDS RZ, [RZ] ;  /* 0x00000000fffff984 */ /* 0x000fe20000000800 */
[----:B------:R-:W-:Y:S01]  /*3fc0*/  @!PT LDS RZ, [RZ] ;  /* 0x00000000fffff984 */ /* 0x000fe20000000800 */
[----:B------:R2:W-:Y:S06]  /*3fd0*/  MEMBAR.ALL.CTA ;  /* 0x0000000000007992 */ /* 0x0005ec0000008000 */
[----:B--2---:R-:W2:Y:S01]  /*3fe0*/  FENCE.VIEW.ASYNC.S ;  /* 0x00000000000073c6 */ /* 0x004ea20000000000 */
[----:B------:R-:W-:Y:S04]  /*3ff0*/  PRMT R0, RZ, 0x654, R0 ;  /* 0x00000654ff007816 */ /* 0x000fe80000000000 */
[----:B--2---:R2:W-:Y:S01]  /*4000*/  SYNCS.ARRIVE.TRANS64.RED.A1T0 RZ, [R0+URZ], RZ ;  /* 0x000000ff00ff79a7 */ /* 0x0045e200081004ff */
[----:B---3--:R-:W-:Y:S11]  /*4010*/  LOP3.LUT P3, RZ, R22, 0x1, RZ, 0xc0, !PT ;  /* 0x0000000116ff7812 */ /* 0x008ff6000786c0ff */
[----:B------:R-:W-:Y:S02]  /*4020*/  @!UPT UIADD3 URZ, UPT, UPT, URZ, URZ, URZ ;  /* 0x000000fffffff290 */ /* 0x000fe4000fffe0ff */
[----:B------:R-:W-:Y:S02]  /*4030*/  @P3 MOV R11, R20 ;  /* 0x00000014000b3202 */ /* 0x000fe40000000f00 */
[----:B------:R-:W-:Y:S01]  /*4040*/  @P3 LOP3.LUT R10, R21, 0xffff, RZ, 0xc0, !PT ;  /* 0x0000ffff150a3812 */ /* 0x000fe200078ec0ff */
[----:B--2---:R-:W-:Y:S06]  /*4050*/  @!P0 BRA `(.L_x_76) ;  /* 0x0000000000a48947 */ /* 0x004fec0003800000 */
[-C--:B-1----:R-:W-:Y:S01]  /*4060*/  IMAD.HI.U32 R0, R19, R7.reuse, RZ ;  /* 0x0000000713007227 */ /* 0x082fe200078e00ff */
[----:B------:R-:W-:Y:S02]  /*4070*/  ISETP.NE.AND P0, PT, R6, 0x1, PT ;  /* 0x000000010600780c */ /* 0x000fe40003f05270 */
[----:B------:R-:W-:Y:S01]  /*4080*/  ISETP.NE.AND P2, PT, R40, 0x1, PT ;  /* 0x000000012800780c */ /* 0x000fe20003f45270 */
[----:B----4-:R-:W-:Y:S01]  /*4090*/  IMAD.HI.U32 R9, R24, R16, RZ ;  /* 0x0000001018097227 */ /* 0x010fe200078e00ff */
[----:B------:R-:W-:Y:S02]  /*40a0*/  SHF.R.U32.HI R0, RZ, R18, R0 ;  /* 0x00000012ff007219 */ /* 0x000fe40000011600 */
[----:B------:R-:W-:Y:S01]  /*40b0*/  ISETP.NE.AND P4, PT, R3, 0x1, PT ;  /* 0x000000010300780c */ /* 0x000fe20003f85270 */
[----:B------:R-:W-:Y:S01]  /*40c0*/  IMAD.HI.U32 R13, R10, R7, RZ ;  /* 0x000000070a0d7227 */ /* 0x000fe200078e00ff */
[----:B------:R-:W-:Y:S02]  /*40d0*/  SHF.R.U32.HI R9, RZ, R17, R9 ;  /* 0x00000011ff097219 */ /* 0x000fe40000011609 */
[----:B------:R-:W-:Y:S01]  /*40e0*/  SEL R0, R19, R0, !P0 ;  /* 0x0000000013007207 */ /* 0x000fe20004000000 */
[----:B------:R-:W-:Y:S01]  /*40f0*/  IMAD.HI.U32 R12, R11, R16, RZ ;  /* 0x000000100b0c7227 */ /* 0x000fe200078e00ff */
[----:B------:R-:W-:Y:S03]  /*4100*/  SEL R9, R24, R9, !P4 ;  /* 0x0000000918097207 */ /* 0x000fe60006000000 */
[-C--:B------:R-:W-:Y:S01]  /*4110*/  IMAD.HI.U32 R8, R0, R4.reuse, RZ ;  /* 0x0000000400087227 */ /* 0x080fe200078e00ff */
[----:B------:R-:W-:Y:S03]  /*4120*/  SHF.R.U32.HI R12, RZ, R17, R12 ;  /* 0x00000011ff0c7219 */ /* 0x000fe6000001160c */
[----:B------:R-:W-:Y:S01]  /*4130*/  IMAD.HI.U32 R2, R9, R4, RZ ;  /* 0x0000000409027227 */ /* 0x000fe200078e00ff */
[-C--:B------:R-:W-:Y:S02]  /*4140*/  @P2 SHF.R.U32.HI R0, RZ, R5.reuse, R8 ;  /* 0x00000005ff002219 */ /* 0x080fe40000011608 */
[----:B------:R-:W-:Y:S02]  /*4150*/  SHF.R.U32.HI R8, RZ, R18, R13 ;  /* 0x00000012ff087219 */ /* 0x000fe4000001160d */
[----:B------:R-:W-:Y:S01]  /*4160*/  @P2 SHF.R.U32.HI R9, RZ, R5, R2 ;  /* 0x00000005ff092219 */ /* 0x000fe20000011602 */
[----:B------:R-:W-:Y:S01]  /*4170*/  IMAD R0, R40, R0, RZ ;  /* 0x0000000028007224 */ /* 0x000fe200078e02ff */
[----:B------:R-:W-:Y:S02]  /*4180*/  SEL R8, R10, R8, !P0 ;  /* 0x000000080a087207 */ /* 0x000fe40004000000 */
[----:B------:R-:W-:Y:S01]  /*4190*/  SEL R2, R11, R12, !P4 ;  /* 0x0000000c0b027207 */ /* 0x000fe20006000000 */
[----:B------:R-:W-:Y:S01]  /*41a0*/  IMAD R12, R40, R9, RZ ;  /* 0x00000009280c7224 */ /* 0x000fe200078e02ff */
[C---:B------:R-:W-:Y:S01]  /*41b0*/  ISETP.GE.AND P0, PT, R8.reuse, R0, PT ;  /* 0x000000000800720c */ /* 0x040fe20003f06270 */
[----:B------:R-:W-:Y:S03]  /*41c0*/  IMAD.HI.U32 R0, R8, R4, RZ ;  /* 0x0000000408007227 */ /* 0x000fe600078e00ff */
[----:B------:R-:W-:Y:S02]  /*41d0*/  ISETP.GE.OR P0, PT, R2, R12, P0 ;  /* 0x0000000c0200720c */ /* 0x000fe40000706670 */
[-C--:B------:R-:W-:Y:S04]  /*41e0*/  SHF.R.U32.HI R0, RZ, R5.reuse, R0 ;  /* 0x00000005ff007219 */ /* 0x080fe80000011600 */
[----:B------:R-:W-:Y:S05]  /*41f0*/  SEL R13, R8, R0, !P2 ;  /* 0x00000000080d7207 */ /* 0x000fea0005000000 */
[----:B------:R-:W-:Y:S02]  /*4200*/  IMAD.MOV R12, RZ, RZ, -R13 ;  /* 0x000000ffff0c7224 */ /* 0x000fe400078e0a0d */
[----:B------:R-:W-:Y:S04]  /*4210*/  @!P0 IMAD.HI.U32 R0, R2, R4, RZ ;  /* 0x0000000402008227 */ /* 0x000fe800078e00ff */
[----:B------:R-:W-:Y:S01]  /*4220*/  IMAD R12, R40, R12, R8 ;  /* 0x0000000c280c7224 */ /* 0x000fe200078e0208 */
[----:B------:R-:W-:Y:S04]  /*4230*/  @!P0 SHF.R.U32.HI R0, RZ, R5, R0 ;  /* 0x00000005ff008219 */ /* 0x000fe80000011600 */
[----:B------:R-:W-:Y:S04]  /*4240*/  @!P0 SEL R0, R2, R0, !P2 ;  /* 0x0000000002008207 */ /* 0x000fe80005000000 */
[----:B------:R-:W-:Y:S01]  /*4250*/  @!P0 IADD3 R13, PT, PT, R13, -R0, RZ ;  /* 0x800000000d0d8210 */ /* 0x000fe20007ffe0ff */
[----:B------:R-:W-:Y:S01]  /*4260*/  @!P0 IMAD R0, R9, R12, R0 ;  /* 0x0000000c09008224 */ /* 0x000fe200078e0200 */
[----:B------:R-:W-:Y:S01]  /*4270*/  IADD3 R9, PT, PT, -R8, RZ, RZ ;  /* 0x000000ff08097210 */ /* 0x000fe20007ffe1ff */
[--C-:B------:R-:W-:Y:S02]  /*4280*/  IMAD.MOV R12, RZ, RZ, -R2.reuse ;  /* 0x000000ffff0c7224 */ /* 0x100fe400078e0a02 */
[----:B------:R-:W-:Y:S02]  /*4290*/  @!P0 IMAD R8, R13, R40, R2 ;  /* 0x000000280d088224 */ /* 0x000fe400078e0202 */
[----:B------:R-:W-:Y:S02]  /*42a0*/  @!P0 IMAD.MOV.U32 R2, RZ, RZ, R0 ;  /* 0x000000ffff028224 */ /* 0x000fe400078e0000 */
[----:B------:R-:W-:Y:S02]  /*42b0*/  IMAD R11, R3, R12, R11 ;  /* 0x0000000c030b7224 */ /* 0x000fe400078e020b */
[----:B------:R-:W-:Y:S02]  /*42c0*/  IMAD R10, R6, R9, R10 ;  /* 0x00000009060a7224 */ /* 0x000fe400078e020a */
[----:B------:R-:W-:Y:S02]  /*42d0*/  IMAD R11, R2, R3, R11 ;  /* 0x00000003020b7224 */ /* 0x000fe400078e020b */
[----:B------:R-:W-:Y:S02]  /*42e0*/  IMAD R10, R8, R6, R10 ;  /* 0x00000006080a7224 */ /* 0x000fe400078e020a */
.L_x_76:
[----:B------:R-:W-:Y:S05]  /*42f0*/  BRA.U UP1, `(.L_x_77) ;  /* 0x0000000101107547 */ /* 0x000fea000b800000 */
[----:B------:R-:W-:Y:S04]  /*4300*/  MOV R2, UR6 ;  /* 0x0000000600027c02 */ /* 0x000fe80008000f00 */
[----:B------:R-:W-:Y:S04]  /*4310*/  SHF.L.U32 R2, R2, 0x1f, RZ ;  /* 0x0000001f02027819 */ /* 0x000fe800000006ff */
[----:B------:R-:W2:Y:S02]  /*4320*/  SYNCS.PHASECHK.TRANS64.TRYWAIT P0, [UR7+0xe8], R2 ;  /* 0x0000e802ff0075a7 */ /* 0x000ea40008001107 */
[----:B--2---:R-:W-:Y:S05]  /*4330*/  @!P0 BRA `(.L_x_78) ;  /* 0x0000005800488947 */ /* 0x004fea0003800000 */
.L_x_77:
[----:B------:R-:W-:Y:S02]  /*4340*/  R2UR UR35, R15 ;  /* 0x000000000f2372ca */ /* 0x000fe400000e0000 */
[----:B------:R-:W-:Y:S02]  /*4350*/  R2UR UR34, R14 ;  /* 0x000000000e2272ca */ /* 0x000fe400000e0000 */
[----:B------:R-:W-:Y:S02]  /*4360*/  ISETP.NE.U32.AND P2, PT, RZ, UR4, PT ;  /* 0x00000004ff007c0c */ /* 0x000fe4000bf45070 */
[----:B------:R-:W-:Y:S02]  /*4370*/  SHF.L.U32 R14, R29, 0x1f, RZ ;  /* 0x0000001f1d0e7819 */ /* 0x000fe400000006ff */
[----:B------:R-:W-:Y:S05]  /*4380*/  ISETP.NE.AND.EX P2, PT, RZ, UR5, PT, P2 ;  /* 0x00000005ff007c0c */ /* 0x000fea000bf45320 */
[----:B------:R-:W-:Y:S02]  /*4390*/  USHF.L.U32 UR35, UR35, 0x6, URZ ;  /* 0x0000000623237899 */ /* 0x000fe400080006ff */
[----:B------:R-:W-:Y:S01]  /*43a0*/  USHF.L.U32 UR34, UR34, 0x8, URZ ;  /* 0x0000000822227899 */ /* 0x000fe200080006ff */
[----:B------:R-:W-:Y:S11]  /*43b0*/  BRA.U !UP3, `(.L_x_79) ;  /* 0x000000010b347547 */ /* 0x000ff6000b800000 */
[----:B------:R-:W-:Y:S01]  /*43c0*/  UPLOP3.LUT UP0, UPT, UPT, UPT, UP2, 0x80, 0x8 ;  /* 0x000000000008789c */ /* 0x000fe20003f0f020 */
[----:B--2---:R-:W-:Y:S02]  /*43d0*/  HFMA2 R0, -RZ, RZ, 0, 5.9604644775390625e-08 ;  /* 0x00000001ff007431 */ /* 0x004fe400000001ff */
[----:B------:R-:W-:Y:S03]  /*43e0*/  IMAD.MOV.U32 R96, RZ, RZ, 0x1 ;  /* 0x00000001ff607424 */ /* 0x000fe600078e00ff */
[----:B------:R-:W-:Y:S05]  /*43f0*/  PLOP3.LUT P0, PT, PT, PT, UP0, 0x80, 0x8 ;  /* 0x000000000008781c */ /* 0x000fea0003f0f008 */
[----:B------:R-:W2:Y:S01]  /*4400*/  @UP0 LDCU.64 UR10, c[0x0][0x888] ;  /* 0x00011100ff0a07ac */ /* 0x000ea20008000a00 */
[----:B------:R-:W-:Y:S07]  /*4410*/  @UP0 UIMAD UR8, UR36, UR4, URZ ;  /* 0x00000004240802a4 */ /* 0x000fee000f8e02ff */
[----:B------:R-:W-:Y:S01]  /*4420*/  @!P0 PRMT R96, R0, 0x7610, R96 ;  /* 0x0000761000608816 */ /* 0x000fe20000000060 */
[----:B--2---:R-:W-:Y:S03]  /*4430*/  @UP0 UIMAD.WIDE UR10, UR8, 0x4, UR10 ;  /* 0x00000004080a08a5 */ /* 0x004fe6000f8e020a */
[----:B------:R-:W2:Y:S03]  /*4440*/  @!UP0 LDCU UR8, c[0x0][0x880] ;  /* 0x00011000ff0887ac */ /* 0x000ea60008000800 */
[----:B------:R-:W-:Y:S01]  /*4450*/  IMAD.U32 R8, RZ, RZ, UR10 ;  /* 0x0000000aff087e24 */ /* 0x000fe2000f8e00ff */
[----:B------:R-:W-:Y:S05]  /*4460*/  MOV R9, UR11 ;  /* 0x0000000b00097c02 */ /* 0x000fea0008000f00 */
[----:B-----5:R3:W5:Y:S02]  /*4470*/  @P0 LDG.E R49, desc[UR46][R8.64] ;  /* 0x0000002e08310981 */ /* 0x020764000c1e1900 */
[----:B--23--:R-:W-:Y:S07]  /*4480*/  @!P0 IMAD.U32 R49, RZ, RZ, UR8 ;  /* 0x00000008ff318e24 */ /* 0x00cfee000f8e00ff */
.L_x_79:
[----:B-----5:R-:W-:Y:S01]  /*4490*/  @!P2 FSETP.EQ.AND P0, PT, R49, RZ, PT ;  /* 0x000000ff3100a20b */ /* 0x020fe20003f02000 */
[----:B------:R-:W-:Y:S01]  /*44a0*/  @!UPT UIADD3 URZ, UPT, UPT, URZ, URZ, URZ ;  /* 0x000000fffffff290 */ /* 0x000fe2000fffe0ff */
[----:B------:R-:W-:Y:S11]  /*44b0*/  @!P2 BRA `(.L_x_80) ;  /* 0x000000000014a947 */ /* 0x000ff60003800000 */
[----:B------:R-:W-:Y:S02]  /*44c0*/  LOP3.LUT P2, RZ, R96, 0xff, RZ, 0xc0, !PT ;  /* 0x000000ff60ff7812 */ /* 0x000fe4000784c0ff */
[----:B------:R-:W-:Y:S04]  /*44d0*/  PLOP3.LUT P0, PT, PT, PT, UP0, 0x80, 0x8 ;  /* 0x000000000008781c */ /* 0x000fe80003f0f008 */
[----:B------:R-:W-:Y:S07]  /*44e0*/  PLOP3.LUT P0, PT, P0, PT, PT, 0x8, 0x80 ;  /* 0x000000000080781c */ /* 0x000fee000070e170 */
[----:B------:R-:W-:Y:S11]  /*44f0*/  @P2 FSETP.EQ.AND P0, PT, R49, RZ, PT ;  /* 0x000000ff3100220b */ /* 0x000ff60003f02000 */
[----:B------:R-:W-:Y:S02]  /*4500*/  @!UPT UIADD3 URZ, UPT, UPT, URZ, URZ, URZ ;  /* 0x000000fffffff290 */ /* 0x000fe4000fffe0ff */
.L_x_80:
[----:B------:R-:W3:Y:S01]  /*4510*/  SYNCS.PHASECHK.TRANS64.TRYWAIT P2, [UR7+0xc0], R14 ;  /* 0x0000c00eff0075a7 */ /* 0x000ee20008041107 */
[----:B------:R-:W-:Y:S04]  /*4520*/  ELECT P4, URZ, PT ;  /* 0x0000000000ff782f */ /* 0x000fe80003880000 */
[----:B------:R-:W-:Y:S11]  /*4530*/  PLOP3.LUT P4, PT, P0, P4, PT, 0xf2, 0x2f ;  /* 0x00000000002f781c */ /* 0x000ff60000789e72 */
[----:B------:R-:W-:Y:S02]  /*4540*/  @!UPT UIADD3 URZ, UPT, UPT, URZ, URZ, URZ ;  /* 0x000000fffffff290 */ /* 0x000fe4000fffe0ff */
[----:B-1----:R-:W-:Y:S05]  /*4550*/  @!P4 IADD3 R8, P0, PT, R30, 0x580, RZ ;  /* 0x000005801e08c810 */ /* 0x002fea0007f1e0ff */
[----:B--2---:R-:W-:Y:S01]  /*4560*/  @!P4 IMAD.X R2, RZ, RZ, R31, P0 ;  /* 0x000000ffff02c224 */ /* 0x004fe200000e061f */
[----:B---3--:R-:W-:Y:S07]  /*4570*/  @!P2 BRA `(.L_x_81) ;  /* 0x0000005400d0a947 */ /* 0x008fee0003800000 */
.L_x_174:
[----:B------:R-:W-:Y:S01]  /*4580*/  @!P4 R2UR UR8, R2 ;  /* 0x000000000208c2ca */ /* 0x000fe200000e0000 */
[----:B------:R-:W-:Y:S01]  /*4590*/  VOTEU.ALL UP1, P4 ;  /* 0x0000000000ff7886 */ /* 0x000fe20002020000 */
[----:B------:R-:W-:Y:S01]  /*45a0*/  @!P4 R2UR UR9, R8 ;  /* 0x000000000809c2ca */ /* 0x000fe200000e0000 */
[----:B-1----:R-:W-:Y:S01]  /*45b0*/  @!P4 IMAD.MOV.U32 R0, RZ, RZ, 0x1000 ;  /* 0x00001000ff00c424 */ /* 0x002fe200078e00ff */
[----:B------:R-:W-:Y:S01]  /*45c0*/  UMOV UR10, 0x0 ;  /* 0x00000000000a7882 */ /* 0x000fe20000000000 */
[----:B------:R-:W-:Y:S01]  /*45d0*/  UMOV UR11, 0x10000000 ;  /* 0x10000000000b7882 */ /* 0x000fe20000000000 */
[----:B------:R-:W-:Y:S01]  /*45e0*/  @!UP1 UIADD3 UR32, UPT, UPT, UR7, 0x200, URZ ;  /* 0x0000020007209890 */ /* 0x000fe2000fffe0ff */
[----:B------:R-:W-:Y:S06]  /*45f0*/  VOTEU.ALL UP1, P4 ;  /* 0x0000000000ff7886 */ /* 0x000fec0002020000 */
[----:B------:R-:W-:Y:S01]  /*4600*/  IMAD.U32 R9, RZ, RZ, UR8 ;  /* 0x00000008ff097e24 */ /* 0x000fe2000f8e00ff */
[----:B------:R-:W-:Y:S01]  /*4610*/  UPRMT UR8, UR37, 0x654, UR33 ;  /* 0x0000065425087896 */ /* 0x000fe20008000021 */
[----:B------:R-:W-:Y:S03]  /*4620*/  IMAD.U32 R8, RZ, RZ, UR9 ;  /* 0x00000009ff087e24 */ /* 0x000fe6000f8e00ff */
[----:B------:R-:W-:Y:S02]  /*4630*/  @!P4 R2UR UR15, R9 ;  /* 0x00000000090fc2ca */ /* 0x000fe400000e0000 */
[----:B------:R-:W-:Y:S02]  /*4640*/  @!P4 R2UR UR14, R8 ;  /* 0x00000000080ec2ca */ /* 0x000fe400000e0000 */
[----:B------:R-:W-:Y:S05]  /*4650*/  @!P4 IADD3 R8, P0, PT, R30, 0x580, RZ ;  /* 0x000005801e08c810 */ /* 0x000fea0007f1e0ff */
[----:B------:R-:W-:Y:S06]  /*4660*/  @!P4 IMAD.X R2, RZ, RZ, R31, P0 ;  /* 0x000000ffff02c224 */ /* 0x000fec00000e061f */
[----:B------:R1:W-:Y:S01]  /*4670*/  @!UP1 UTMALDG.3D [UR32], [UR14], desc[UR10] ;  /* 0x00000a200e0095b4 */ /* 0x0003e20008011000 */
[----:B------:R1:W-:Y:S01]  /*4680*/  @!P4 SYNCS.ARRIVE.TRANS64.RED.A0TR RZ, [UR7+0xa0], R0 ;  /* 0x0000a000ffffc9a7 */ /* 0x0003e20008300407 */
[----:B------:R-:W-:Y:S01]  /*4690*/  SYNCS.ARRIVE.TRANS64.RED.A1T0 RZ, [UR8], RZ ;  /* 0x000000ffffff79a7 */ /* 0x000fe20008100408 */
[----:B------:R-:W2:Y:S02]  /*46a0*/  SYNCS.PHASECHK.TRANS64.TRYWAIT P2, [UR7+0xc8], R14 ;  /* 0x0000c80eff0075a7 */ /* 0x000ea40008041107 */
[----:B-12---:R-:W-:Y:S05]  /*46b0*/  @!P2 BRA `(.L_x_82) ;  /* 0x000000540098a947 */ /* 0x006fea0003800000 */
.L_x_176:
[----:B------:R-:W-:Y:S01]  /*46c0*/  @!P4 R2UR UR8, R2 ;  /* 0x000000000208c2ca */ /* 0x000fe200000e0000 */
[----:B------:R-:W-:Y:S01]  /*46d0*/  VOTEU.ALL UP1, P4 ;  /* 0x0000000000ff7886 */ /* 0x000fe20002020000 */
[----:B------:R-:W-:Y:S01]  /*46e0*/  @!P4 R2UR UR9, R8 ;  /* 0x000000000809c2ca */ /* 0x000fe200000e0000 */
[----:B-1----:R-:W-:Y:S01]  /*46f0*/  @!P4 IMAD.MOV.U32 R0, RZ, RZ, 0x1000 ;  /* 0x00001000ff00c424 */ /* 0x002fe200078e00ff */
[----:B------:R-:W-:Y:S01]  /*4700*/  UMOV UR10, 0x0 ;  /* 0x00000000000a7882 */ /* 0x000fe20000000000 */
[----:B------:R-:W-:Y:S01]  /*4710*/  UMOV UR11, 0x10000000 ;  /* 0x10000000000b7882 */ /* 0x000fe20000000000 */
[----:B------:R-:W-:Y:S02]  /*4720*/  @!UP1 UIADD3 UR26, UPT, UPT, UR34, 0x40, URZ ;  /* 0x00000040221a9890 */ /* 0x000fe4000fffe0ff */
[----:B------:R-:W-:Y:S01]  /*4730*/  @!UP1 UIADD3 UR24, UPT, UPT, UR7, 0x1200, URZ ;  /* 0x0000120007189890 */ /* 0x000fe2000fffe0ff */
[----:B------:R-:W-:Y:S01]  /*4740*/  VOTEU.ALL UP1, P4 ;  /* 0x0000000000ff7886 */ /* 0x000fe20002020000 */
[----:B------:R-:W-:Y:S01]  /*4750*/  UMOV UR27, UR35 ;  /* 0x00000023001b7c82 */ /* 0x000fe20008000000 */
[----:B------:R-:W-:Y:S02]  /*4760*/  UMOV UR28, UR36 ;  /* 0x00000024001c7c82 */ /* 0x000fe40008000000 */
        /* <DEDUP_REMOVED lines=12> */
.L_x_178:
[----:B------:R-:W2:Y:S01]  /*4830*/  LDC.64 R12, c[0x0][0xb18] ;  /* 0x0002c600ff0c7b82 */ /* 0x000ea20000000a00 */
[----:B------:R-:W-:Y:S01]  /*4840*/  @!P4 R2UR UR8, R2 ;  /* 0x000000000208c2ca */ /* 0x000fe200000e0000 */
[----:B------:R-:W-:Y:S01]  /*4850*/  VOTEU.ALL UP1, P4 ;  /* 0x0000000000ff7886 */ /* 0x000fe20002020000 */
[----:B------:R-:W-:Y:S01]  /*4860*/  @!P4 R2UR UR9, R8 ;  /* 0x000000000809c2ca */ /* 0x000fe200000e0000 */
[----:B-1----:R-:W-:Y:S01]  /*4870*/  @!P4 IMAD.MOV.U32 R0, RZ, RZ, 0x1000 ;  /* 0x00001000ff00c424 */ /* 0x002fe200078e00ff */
[----:B------:R-:W-:Y:S03]  /*4880*/  UMOV UR10, 0x0 ;  /* 0x00000000000a7882 */ /* 0x000fe60000000000 */
[----:B------:R-:W1:Y:S01]  /*4890*/  @!P1 LDC R2, c[0x0][0xb0c] ;  /* 0x0002c300ff029b82 */ /* 0x000e620000000800 */
[----:B------:R-:W-:Y:S01]  /*48a0*/  @!UP1 UIADD3 UR18, UPT, UPT, UR34, 0x80, URZ ;  /* 0x0000008022129890 */ /* 0x000fe2000fffe0ff */
[----:B------:R-:W-:Y:S01]  /*48b0*/  @P3 SHF.R.U32.HI R26, RZ, 0x10, R21 ;  /* 0x00000010ff1a3819 */ /* 0x000fe20000011615 */
[----:B------:R-:W-:Y:S01]  /*48c0*/  @!UP1 UIADD3 UR16, UPT, UPT, UR7, 0x2200, URZ ;  /* 0x0000220007109890 */ /* 0x000fe2000fffe0ff */
[----:B------:R-:W-:Y:S01]  /*48d0*/  VIADD R28, R28, 0x1 ;  /* 0x000000011c1c7836 */ /* 0x000fe20000000000 */
[----:B------:R-:W-:Y:S01]  /*48e0*/  VOTEU.ALL UP1, P4 ;  /* 0x0000000000ff7886 */ /* 0x000fe20002020000 */
[----:B------:R-:W-:Y:S01]  /*48f0*/  UMOV UR11, 0x10000000 ;  /* 0x10000000000b7882 */ /* 0x000fe20000000000 */
[----:B------:R-:W-:Y:S01]  /*4900*/  UMOV UR19, UR35 ;  /* 0x0000002300137c82 */ /* 0x000fe20008000000 */
[----:B------:R-:W-:Y:S01]  /*4910*/  IMAD.U32 R9, RZ, RZ, UR8 ;  /* 0x00000008ff097e24 */ /* 0x000fe2000f8e00ff */
[----:B------:R-:W-:Y:S01]  /*4920*/  UMOV UR20, UR36 ;  /* 0x0000002400147c82 */ /* 0x000fe20008000000 */
[----:B------:R-:W-:Y:S01]  /*4930*/  IMAD.U32 R8, RZ, RZ, UR9 ;  /* 0x00000009ff087e24 */ /* 0x000fe2000f8e00ff */
[----:B------:R-:W-:Y:S02]  /*4940*/  UPRMT UR8, UR37, 0x654, UR17 ;  /* 0x0000065425087896 */ /* 0x000fe40008000011 */
[----:B------:R-:W-:Y:S02]  /*4950*/  @!P4 R2UR UR15, R9 ;  /* 0x00000000090fc2ca */ /* 0x000fe400000e0000 */
[----:B------:R-:W-:Y:S02]  /*4960*/  @!P4 R2UR UR14, R8 ;  /* 0x00000000080ec2ca */ /* 0x000fe400000e0000 */
[----:B------:R-:W3:Y:S11]  /*4970*/  LDC.64 R8, c[0x0][0xb10] ;  /* 0x0002c400ff087b82 */ /* 0x000ef60000000a00 */
[----:B------:R1:W-:Y:S01]  /*4980*/  @!UP1 UTMALDG.3D [UR16], [UR14], desc[UR10] ;  /* 0x00000a100e0095b4 */ /* 0x0003e20008011000 */
[----:B------:R5:W-:Y:S01]  /*4990*/  @!P4 SYNCS.ARRIVE.TRANS64.RED.A0TR RZ, [UR7+0xb0], R0 ;  /* 0x0000b000ffffc9a7 */ /* 0x000be20008300407 */
[C---:B---3--:R-:W-:Y:S01]  /*49a0*/  @!P1 IMAD.HI.U32 R8, R11.reuse, R8, RZ ;  /* 0x000000080b089227 */ /* 0x048fe200078e00ff */
[----:B--2---:R-:W-:Y:S02]  /*49b0*/  @!P1 ISETP.NE.AND P0, PT, R12, 0x1, PT ;  /* 0x000000010c00980c */ /* 0x004fe40003f05270 */
[----:B-1----:R-:W-:Y:S01]  /*49c0*/  @!P1 ISETP.NE.AND P2, PT, R2, 0x1, PT ;  /* 0x000000010200980c */ /* 0x002fe20003f45270 */
[----:B------:R-:W-:Y:S01]  /*49d0*/  SYNCS.ARRIVE.TRANS64.RED.A1T0 RZ, [UR8], RZ ;  /* 0x000000ffffff79a7 */ /* 0x000fe20008100408 */
[C---:B------:R-:W-:Y:S01]  /*49e0*/  @!P1 IMAD.HI.U32 R13, R10.reuse, R13, RZ ;  /* 0x0000000d0a0d9227 */ /* 0x040fe200078e00ff */
[----:B------:R-:W-:Y:S04]  /*49f0*/  @!P1 SHF.R.U32.HI R8, RZ, R9, R8 ;  /* 0x00000009ff089219 */ /* 0x000fe80000011608 */
[----:B------:R-:W-:Y:S01]  /*4a00*/  @!P1 SEL R8, R11, R8, !P2 ;  /* 0x000000080b089207 */ /* 0x000fe20005000000 */
[----:B------:R-:W1:Y:S01]  /*4a10*/  SYNCS.PHASECHK.TRANS64.TRYWAIT P5, [UR7+0xd8], R14 ;  /* 0x0000d80eff0075a7 */ /* 0x000e6200080a1107 */
[----:B-----5:R-:W2:Y:S02]  /*4a20*/  @!P1 LDC R0, c[0x0][0xb20] ;  /* 0x0002c800ff009b82 */ /* 0x020ea40000000800 */
[----:B--2---:R-:W-:Y:S04]  /*4a30*/  @!P1 SHF.R.U32.HI R0, RZ, R0, R13 ;  /* 0x00000000ff009219 */ /* 0x004fe8000001160d */
[----:B------:R-:W-:Y:S05]  /*4a40*/  @!P1 SEL R9, R10, R0, !P0 ;  /* 0x000000000a099207 */ /* 0x000fea0004000000 */
[----:B------:R-:W-:Y:S02]  /*4a50*/  @!P1 IMAD.IADD R0, R9, 0x1, -R8 ;  /* 0x0000000109009824 */ /* 0x000fe400078e0a08 */
[----:B------:R-:W-:Y:S02]  /*4a60*/  @!P1 IMAD.IADD R8, R8, 0x1, -R9 ;  /* 0x0000000108089824 */ /* 0x000fe400078e0a09 */
[----:B------:R-:W-:Y:S02]  /*4a70*/  @!P1 IMAD R11, R0, R2, R11 ;  /* 0x00000002000b9224 */ /* 0x000fe400078e020b */
[----:B------:R-:W-:Y:S01]  /*4a80*/  @!P1 IMAD R10, R8, R12, R10 ;  /* 0x0000000c080a9224 */ /* 0x000fe200078e020a */
[----:B-1----:R-:W-:Y:S06]  /*4a90*/  @!P5 BRA `(.L_x_84) ;  /* 0x0000005000d0d947 */ /* 0x002fec0003800000 */
.L_x_180:
[----:B------:R-:W-:Y:S01]  /*4aa0*/  @!P4 IADD3 R2, P0, PT, R30, 0x580, RZ ;  /* 0x000005801e02c810 */ /* 0x000fe20007f1e0ff */
[----:B------:R-:W-:Y:S01]  /*4ab0*/  VOTEU.ALL UP1, P4 ;  /* 0x0000000000ff7886 */ /* 0x000fe20002020000 */
[----:B------:R-:W-:Y:S01]  /*4ac0*/  UMOV UR18, 0x0 ;  /* 0x0000000000127882 */ /* 0x000fe20000000000 */
[----:B------:R-:W-:Y:S01]  /*4ad0*/  UMOV UR19, 0x10000000 ;  /* 0x1000000000137882 */ /* 0x000fe20000000000 */
[----:B------:R-:W-:Y:S01]  /*4ae0*/  @!P4 R2UR UR9, R2 ;  /* 0x000000000209c2ca */ /* 0x000fe200000e0000 */
[----:B-1----:R-:W-:Y:S01]  /*4af0*/  @!P4 IMAD.X R0, RZ, RZ, R31, P0 ;  /* 0x000000ffff00c224 */ /* 0x002fe200000e061f */
[----:B------:R-:W-:Y:S01]  /*4b00*/  @!UP1 UIADD3 UR10, UPT, UPT, UR34, 0xc0, URZ ;  /* 0x000000c0220a9890 */ /* 0x000fe2000fffe0ff */
[----:B------:R-:W-:Y:S01]  /*4b10*/  ISETP.NE.AND P0, PT, R28, 0x2, PT ;  /* 0x000000021c00780c */ /* 0x000fe20003f05270 */
[----:B------:R-:W-:Y:S01]  /*4b20*/  UMOV UR11, UR35 ;  /* 0x00000023000b7c82 */ /* 0x000fe20008000000 */
[----:B------:R-:W-:Y:S01]  /*4b30*/  UMOV UR12, UR36 ;  /* 0x00000024000c7c82 */ /* 0x000fe20008000000 */
[----:B------:R-:W-:Y:S01]  /*4b40*/  @!P4 R2UR UR8, R0 ;  /* 0x000000000008c2ca */ /* 0x000fe200000e0000 */
[----:B------:R-:W-:Y:S01]  /*4b50*/  IMAD.IADD R14, R10, 0x1, R94 ;  /* 0x000000010a0e7824 */ /* 0x000fe200078e025e */
[----:B------:R-:W-:Y:S01]  /*4b60*/  @P3 R2UR UR36, R26 ;  /* 0x000000001a2432ca */ /* 0x000fe200000e0000 */
[----:B------:R-:W-:Y:S01]  /*4b70*/  IMAD.IADD R15, R11, 0x1, R95 ;  /* 0x000000010b0f7824 */ /* 0x000fe200078e025f */
[----:B------:R-:W-:Y:S02]  /*4b80*/  SEL R0, RZ, 0x1, P0 ;  /* 0x00000001ff007807 */ /* 0x000fe40000000000 */
[----:B------:R-:W-:Y:S01]  /*4b90*/  LOP3.LUT R29, R29, 0x1, RZ, 0x3c, !PT ;  /* 0x000000011d1d7812 */ /* 0x000fe200078e3cff */
[----:B------:R-:W-:Y:S01]  /*4ba0*/  IMAD.U32 R8, RZ, RZ, UR9 ;  /* 0x00000009ff087e24 */ /* 0x000fe2000f8e00ff */
[----:B------:R-:W-:Y:S01]  /*4bb0*/  @!UP1 UIADD3 UR9, UPT, UPT, UR7, 0xb8, URZ ;  /* 0x000000b807099890 */ /* 0x000fe2000fffe0ff */
[----:B------:R-:W-:Y:S02]  /*4bc0*/  LOP3.LUT R27, R27, R0, RZ, 0x3c, !PT ;  /* 0x000000001b1b7212 */ /* 0x000fe400078e3cff */
[----:B------:R-:W-:Y:S02]  /*4bd0*/  SEL R28, R28, RZ, P0 ;  /* 0x000000ff1c1c7207 */ /* 0x000fe40000000000 */
[----:B------:R-:W-:Y:S01]  /*4be0*/  IMAD.U32 R9, RZ, RZ, UR8 ;  /* 0x00000008ff097e24 */ /* 0x000fe2000f8e00ff */
[----:B------:R-:W-:Y:S01]  /*4bf0*/  @!P4 R2UR UR14, R8 ;  /* 0x00000000080ec2ca */ /* 0x000fe200000e0000 */
[----:B------:R-:W-:Y:S01]  /*4c00*/  @!UP1 UIADD3 UR8, UPT, UPT, UR7, 0x3200, URZ ;  /* 0x0000320007089890 */ /* 0x000fe2000fffe0ff */
[----:B------:R-:W-:Y:S02]  /*4c10*/  VOTEU.ALL UP1, P4 ;  /* 0x0000000000ff7886 */ /* 0x000fe40002020000 */
[----:B------:R-:W-:Y:S11]  /*4c20*/  @!P4 R2UR UR15, R9 ;  /* 0x00000000090fc2ca */ /* 0x000ff600000e0000 */
[----:B------:R-:W-:Y:S02]  /*4c30*/  @!UPT UIADD3 URZ, UPT, UPT, URZ, URZ, URZ ;  /* 0x000000fffffff290 */ /* 0x000fe4000fffe0ff */
[----:B------:R2:W-:Y:S01]  /*4c40*/  @!UP1 UTMALDG.3D [UR8], [UR14], desc[UR18] ;  /* 0x000012080e0095b4 */ /* 0x0005e20008011000 */
[----:B------:R2:W-:Y:S01]  /*4c50*/  @!P4 SYNCS.ARRIVE.TRANS64.RED.A0TR RZ, [UR7+0xb8], R25 ;  /* 0x0000b819ffffc9a7 */ /* 0x0005e20008300407 */
[----:B------:R-:W-:Y:S01]  /*4c60*/  UPLOP3.LUT UP1, UPT, UPT, UPT, UPT, 0x80, 0x8 ;  /* 0x000000000008789c */ /* 0x000fe20003f2f070 */
[----:B------:R-:W-:Y:S01]  /*4c70*/  SYNCS.ARRIVE.TRANS64.RED.A1T0 RZ, [UR13], RZ ;  /* 0x000000ffffff79a7 */ /* 0x000fe2000810040d */
[----:B------:R-:W-:Y:S09]  /*4c80*/  @P3 BRA `(.L_x_85) ;  /* 0xfffffff000a03947 */ /* 0x000ff2000383ffff */
[----:B------:R-:W-:-:S04]  /*4c90*/  SHF.L.U32 R2, R29, 0x1f, RZ ;  /* 0x0000001f1d027819 */ /* 0x000fc800000006ff */
[----:B------:R-:W1:Y:S02]  /*4ca0*/  SYNCS.PHASECHK.TRANS64.TRYWAIT P0, [UR7+0xc0], R2 ;  /* 0x0000c002ff0075a7 */ /* 0x000e640008001107 */
[----:B-1----:R-:W-:Y:S05]  /*4cb0*/  @!P0 BRA `(.L_x_86) ;  /* 0x0000005000608947 */ /* 0x002fea0003800000 */
.L_x_182:
[----:B------:R-:W3:Y:S02]  /*4cc0*/  SYNCS.PHASECHK.TRANS64.TRYWAIT P0, [UR7+0xc8], R2 ;  /* 0x0000c802ff0075a7 */ /* 0x000ee40008001107 */
[----:B---3--:R-:W-:Y:S05]  /*4cd0*/  @!P0 BRA `(.L_x_87) ;  /* 0x0000005000708947 */ /* 0x008fea0003800000 */
.L_x_184:
[----:B------:R-:W3:Y:S02]  /*4ce0*/  SYNCS.PHASECHK.TRANS64.TRYWAIT P0, [UR7+0xd0], R2 ;  /* 0x0000d002ff0075a7 */ /* 0x000ee40008001107 */
[----:B---3--:R-:W-:Y:S05]  /*4cf0*/  @!P0 BRA `(.L_x_88) ;  /* 0x0000005000808947 */ /* 0x008fea0003800000 */
.L_x_186:
[----:B-1----:R-:W-:-:S07]  /*4d00*/  MOV R0, UR7 ;  /* 0x0000000700007c02 */ /* 0x002fce0008000f00 */
.L_x_89:
[----:B-1----:R-:W-:-:S04]  /*4d10*/  SHF.L.U32 R2, R29, 0x1f, RZ ;  /* 0x0000001f1d027819 */ /* 0x002fc800000006ff */
[----:B------:R1:W3:Y:S03]  /*4d20*/  SYNCS.PHASECHK.TRANS64.TRYWAIT P0, [R0+URZ+0xd8], R2 ;  /* 0x0000d802000075a7 */ /* 0x0002e600080011ff */
[----:B---3--:R-:W-:Y:S05]  /*4d30*/  @!P0 NANOSLEEP.SYNCS 0x989680 ;  /* 0x009896800000895d */ /* 0x008fea0003900000 */
[----:B------:R-:W3:Y:S02]  /*4d40*/  @!P0 SYNCS.PHASECHK.TRANS64 P0, [R0+URZ+0xd8], R2 ;  /* 0x0000d802000085a7 */ /* 0x000ee400080010ff */
[----:B--23--:R-:W-:Y:S05]  /*4d50*/  @P0 EXIT ;  /* 0x000000000000094d */ /* 0x00cfea0003800000 */
[----:B------:R-:W-:Y:S05]  /*4d60*/  BRA `(.L_x_89) ;  /* 0xfffffffc00e87947 */ /* 0x000fea000383ffff */
.L_x_74:
[----:B------:R-:W-:-:S06]  /*4d70*/  UISETP.GE.AND UP1, UPT, UR8, 0x4, UPT ;  /* 0x000000040800788c */ /* 0x000fcc000bf26270 */
[----:B------:R-:W-:-:S13]  /*4d80*/  PLOP3.LUT P0, PT, PT, PT, UP1, 0x80, 0x8 ;  /* 0x000000000008781c */ /* 0x000fda0003f0f018 */
[----:B------:R-:W-:Y:S05]  /*4d90*/  @!P0 EXIT ;  /* 0x000000000000894d */ /* 0x000fea0003800000 */
[----:B------:R-:W-:Y:S01]  /*4da0*/  BAR.SYNC.DEFER_BLOCKING 0x6, 0xa0 ;  /* 0x0182800000007b1d */ /* 0x000fe20000010000 */
[C---:B------:R-:W-:Y:S01]  /*4db0*/  IMAD.SHL.U32 R3, R108.reuse, 0x40, RZ ;  /* 0x000000406c037824 */ /* 0x040fe200078e00ff */
[C---:B------:R-:W-:Y:S01]  /*4dc0*/  LOP3.LUT R110, R108.reuse, 0x60, RZ, 0xc0, !PT ;  /* 0x000000606c6e7812 */ /* 0x040fe200078ec0ff */
[C---:B------:R-:W-:Y:S01]  /*4dd0*/  IMAD.SHL.U32 R100, R108.reuse, 0x20, RZ ;  /* 0x000000206c647824 */ /* 0x040fe200078e00ff */
[----:B------:R-:W-:Y:S01]  /*4de0*/  CS2R R106, SRZ ;  /* 0x00000000006a7805 */ /* 0x000fe2000001ff00 */
[C---:B------:R-:W-:Y:S01]  /*4df0*/  IMAD.SHL.U32 R4, R108.reuse, 0x2, RZ ;  /* 0x000000026c047824 */ /* 0x040fe200078e00ff */
[----:B------:R-:W-:Y:S02]  /*4e00*/  UMOV UR49, 0x400 ;  /* 0x0000040000317882 */ /* 0x000fe40000000000 */
[----:B------:R-:W1:Y:S01]  /*4e10*/  LDC R99, c[0x0][0x370] ;  /* 0x0000dc00ff637b82 */ /* 0x000e620000000800 */
[----:B------:R-:W-:Y:S01]  /*4e20*/  ULEA UR49, UR37, UR49, 0x18 ;  /* 0x0000003125317291 */ /* 0x000fe2000f8ec0ff */
[----:B------:R-:W-:Y:S01]  /*4e30*/  LOP3.LUT R2, R3, 0x180, RZ, 0xc0, !PT ;  /* 0x0000018003027812 */ /* 0x000fe200078ec0ff */
[----:B------:R-:W-:Y:S01]  /*4e40*/  IMAD.U32 R46, R108, 0x10000, RZ ;  /* 0x000100006c2e7824 */ /* 0x000fe200078e00ff */
[----:B------:R-:W-:Y:S01]  /*4e50*/  LOP3.LUT R100, R100, 0xc00, RZ, 0xc0, !PT ;  /* 0x00000c0064647812 */ /* 0x000fe200078ec0ff */
[----:B------:R-:W-:Y:S01]  /*4e60*/  UIADD3 UR4, UPT, UPT, UR49, 0x4200, URZ ;  /* 0x0000420031047890 */ /* 0x000fe2000fffe0ff */
[----:B------:R-:W-:Y:S01]  /*4e70*/  LOP3.LUT R4, R2, 0x20, R4, 0xf8, !PT ;  /* 0x0000002002047812 */ /* 0x000fe200078ef804 */
[----:B------:R-:W-:Y:S01]  /*4e80*/  IMAD.SHL.U32 R2, R108, 0x8, RZ ;  /* 0x000000086c027824 */ /* 0x000fe200078e00ff */
[----:B------:R-:W2:Y:S01]  /*4e90*/  LDC R42, c[0x0][0xb0c] ;  /* 0x0002c300ff2a7b82 */ /* 0x000ea20000000800 */
[----:B------:R-:W-:Y:S01]  /*4ea0*/  LOP3.LUT R100, R100, 0x40, R3, 0xf8, !PT ;  /* 0x0000004064647812 */ /* 0x000fe200078ef803 */
[----:B------:R-:W-:Y:S01]  /*4eb0*/  IMAD.MOV.U32 R45, RZ, RZ, RZ ;  /* 0x000000ffff2d7224 */ /* 0x000fe200078e00ff */
[----:B------:R-:W-:Y:S01]  /*4ec0*/  LOP3.LUT R46, R46, 0x600000, RZ, 0xc0, !PT ;  /* 0x006000002e2e7812 */ /* 0x000fe200078ec0ff */
[----:B------:R-:W-:Y:S01]  /*4ed0*/  IMAD.MOV.U32 R112, RZ, RZ, RZ ;  /* 0x000000ffff707224 */ /* 0x000fe200078e00ff */
[----:B------:R-:W-:-:S02]  /*4ee0*/  LOP3.LUT R108, R108, 0x2, RZ, 0xc0, !PT ;  /* 0x000000026c6c7812 */ /* 0x000fc400078ec0ff */
[----:B------:R-:W-:Y:S02]  /*4ef0*/  CS2R R104, SRZ ;  /* 0x0000000000687805 */ /* 0x000fe4000001ff00 */
[----:B------:R-:W-:Y:S01]  /*4f00*/  LOP3.LUT R2, R4, 0x30, R2, 0x78, !PT ;  /* 0x0000003004027812 */ /* 0x000fe200078e7802 */
[----:B------:R-:W4:Y:S01]  /*4f10*/  LDC R97, c[0x0][0xb20] ;  /* 0x0002c800ff617b82 */ /* 0x000f220000000800 */
[----:B------:R-:W3:Y:S01]  /*4f20*/  LDS R0, [UR49+0x1a0] ;  /* 0x0001a031ff007984 */ /* 0x000ee20008000800 */
[----:B------:R-:W-:Y:S01]  /*4f30*/  LOP3.LUT R100, R100, 0x200, R3, 0xf8, !PT ;  /* 0x0000020064647812 */ /* 0x000fe200078ef803 */
[----:B------:R-:W-:Y:S01]  /*4f40*/  IMAD.MOV R102, RZ, RZ, -R108 ;  /* 0x000000ffff667224 */ /* 0x000fe200078e0a6c */
[----:B------:R-:W1:Y:S01]  /*4f50*/  LDCU.64 UR52, c[0x0][0x348] ;  /* 0x00006900ff3477ac */ /* 0x000e620008000a00 */
[----:B------:R-:W-:Y:S01]  /*4f60*/  IMAD.U32 R109, RZ, RZ, UR4 ;  /* 0x00000004ff6d7e24 */ /* 0x000fe2000f8e00ff */
[----:B------:R-:W-:Y:S02]  /*4f70*/  LOP3.LUT R100, R100, R2, RZ, 0xfc, !PT ;  /* 0x0000000264647212 */ /* 0x000fe400078efcff */
[----:B------:R-:W1:Y:S01]  /*4f80*/  LDC R41, c[0x0][0xb30] ;  /* 0x0002cc00ff297b82 */ /* 0x000e620000000800 */
[----:B------:R-:W1:Y:S01]  /*4f90*/  LDCU.64 UR38, c[0x0][0x888] ;  /* 0x00011100ff2677ac */ /* 0x000e620008000a00 */
[----:B------:R-:W1:Y:S06]  /*4fa0*/  LDCU.64 UR44, c[0x0][0x890] ;  /* 0x00011200ff2c77ac */ /* 0x000e6c0008000a00 */
[----:B------:R-:W1:Y:S01]  /*4fb0*/  LDC.64 R92, c[0x0][0xb10] ;  /* 0x0002c400ff5c7b82 */ /* 0x000e620000000a00 */
[----:B------:R-:W-:-:S07]  /*4fc0*/  UIADD3 UR48, UPT, UPT, UR49, 0x200, URZ ;  /* 0x0000020031307890 */ /* 0x000fce000fffe0ff */
[----:B------:R-:W1:Y:S08]  /*4fd0*/  LDC.64 R38, c[0x0][0xb18] ;  /* 0x0002c600ff267b82 */ /* 0x000e700000000a00 */
[----:B------:R-:W1:Y:S08]  /*4fe0*/  LDC.64 R36, c[0x0][0xb28] ;  /* 0x0002ca00ff247b82 */ /* 0x000e700000000a00 */
[----:B------:R-:W1:Y:S01]  /*4ff0*/  LDC.64 R90, c[0x0][0x8b0] ;  /* 0x00022c00ff5a7b82 */ /* 0x000e620000000a00 */
[----:B---3--:R-:W-:-:S07]  /*5000*/  IMAD.IADD R46, R0, 0x1, R46 ;  /* 0x00000001002e7824 */ /* 0x008fce00078e022e */
[----:B------:R-:W3:Y:S08]  /*5010*/  LDC.64 R88, c[0x0][0x8a8] ;  /* 0x00022a00ff587b82 */ /* 0x000ef00000000a00 */
[----:B--2-4-:R-:W1:Y:S02]  /*5020*/  LDC R98, c[0x0][0x374] ;  /* 0x0000dd00ff627b82 */ /* 0x014e640000000800 */
.L_x_131:
[----:B------:R-:W-:Y:S02]  /*5030*/  LEA R0, R112, UR49, 0x3 ;  /* 0x0000003170007c11 */ /* 0x000fe4000f8e18ff */
[----:B------:R-:W-:Y:S02]  /*5040*/  SHF.L.U32 R2, R106, 0x1f, RZ ;  /* 0x0000001f6a027819 */ /* 0x000fe400000006ff */
[----:B------:R-:W-:Y:S02]  /*5050*/  LEA R16, R112, UR49, 0x4 ;  /* 0x0000003170107c11 */ /* 0x000fe4000f8e20ff */
[----:B------:R-:W2:Y:S02]  /*5060*/  SYNCS.PHASECHK.TRANS64.TRYWAIT P0, [R0+URZ+0xf0], R2 ;  /* 0x0000f002000075a7 */ /* 0x000ea400080011ff */
[----:B-12---:R-:W-:Y:S05]  /*5070*/  @!P0 BRA `(.L_x_90) ;  /* 0x0000004c00b88947 */ /* 0x006fea0003800000 */
.L_x_187:
[----:B------:R-:W4:Y:S01]  /*5080*/  LDC.64 R10, c[0x0][0xb10] ;  /* 0x0002c400ff0a7b82 */ /* 0x000f220000000a00 */
[----:B------:R-:W3:Y:S01]  /*5090*/  LDS.128 R16, [R16+0x180] ;  /* 0x0001800010107984 */ /* 0x000ee20000000c00 */
[----:B-1----:R-:W-:Y:S01]  /*50a0*/  ISETP.NE.AND P1, PT, R41, 0x1, PT ;  /* 0x000000012900780c */ /* 0x002fe20003f25270 */
[----:B--2---:R-:W-:Y:S01]  /*50b0*/  VIADD R0, R0, 0x100 ;  /* 0x0000010000007836 */ /* 0x004fe20000000000 */
[----:B------:R-:W-:Y:S04]  /*50c0*/  ISETP.GE.AND P0, PT, R40, 0x1, PT ;  /* 0x000000012800780c */ /* 0x000fe80003f06270 */
[----:B------:R-:W1:Y:S01]  /*50d0*/  LDC.64 R8, c[0x0][0xb18] ;  /* 0x0002c600ff087b82 */ /* 0x000e620000000a00 */
[----:B------:R-:W-:Y:S01]  /*50e0*/  PRMT R0, RZ, 0x654, R0 ;  /* 0x00000654ff007816 */ /* 0x000fe20000000000 */
[----:B------:R-:W-:Y:S01]  /*50f0*/  @!PT LDS RZ, [RZ] ;  /* 0x00000000fffff984 */ /* 0x000fe20000000800 */
[----:B------:R-:W-:Y:S01]  /*5100*/  @!PT LDS RZ, [RZ] ;  /* 0x00000000fffff984 */ /* 0x000fe20000000800 */
[----:B------:R-:W-:Y:S01]  /*5110*/  @!PT LDS RZ, [RZ] ;  /* 0x00000000fffff984 */ /* 0x000fe20000000800 */
[----:B------:R-:W-:Y:S01]  /*5120*/  @!PT LDS RZ, [RZ] ;  /* 0x00000000fffff984 */ /* 0x000fe20000000800 */
[----:B------:R2:W-:Y:S06]  /*5130*/  MEMBAR.ALL.CTA ;  /* 0x0000000000007992 */ /* 0x0005ec0000008000 */
[----:B--2---:R-:W2:Y:S01]  /*5140*/  FENCE.VIEW.ASYNC.S ;  /* 0x00000000000073c6 */ /* 0x004ea20000000000 */
[----:B------:R-:W1:Y:S08]  /*5150*/  @!P1 LDC R12, c[0x0][0xb20] ;  /* 0x0002c800ff0c9b82 */ /* 0x000e700000000800 */
[----:B------:R-:W1:Y:S01]  /*5160*/  @!P1 LDC R7, c[0x0][0xb0c] ;  /* 0x0002c300ff079b82 */ /* 0x000e620000000800 */
[----:B--2---:R2:W-:Y:S01]  /*5170*/  SYNCS.ARRIVE.TRANS64.RED.A1T0 RZ, [R0+URZ], RZ ;  /* 0x000000ff00ff79a7 */ /* 0x0045e200081004ff */
[----:B---3--:R-:W-:Y:S04]  /*5180*/  LOP3.LUT P4, RZ, R18, 0x1, RZ, 0xc0, !PT ;  /* 0x0000000112ff7812 */ /* 0x008fe8000788c0ff */
[----:B------:R-:W-:Y:S09]  /*5190*/  P2R R111, PR, RZ, 0x10 ;  /* 0x00000010ff6f7803 */ /* 0x000ff20000000000 */
[----:B------:R-:W-:Y:S02]  /*51a0*/  @P4 MOV R44, R16 ;  /* 0x00000010002c4202 */ /* 0x000fe40000000f00 */
[----:B------:R-:W-:Y:S01]  /*51b0*/  @P4 LOP3.LUT R43, R17, 0xffff, RZ, 0xc0, !PT ;  /* 0x0000ffff112b4812 */ /* 0x000fe200078ec0ff */
[----:B--2-4-:R-:W-:Y:S06]  /*51c0*/  @!P0 BRA `(.L_x_91) ;  /* 0x0000000000a48947 */ /* 0x014fec0003800000 */
[----:B------:R-:W-:Y:S01]  /*51d0*/  IMAD.HI.U32 R0, R98, R39, RZ ;  /* 0x0000002762007227 */ /* 0x000fe200078e00ff */
[----:B------:R-:W-:Y:S02]  /*51e0*/  ISETP.NE.AND P0, PT, R38, 0x1, PT ;  /* 0x000000012600780c */ /* 0x000fe40003f05270 */
[----:B------:R-:W-:Y:S01]  /*51f0*/  ISETP.NE.AND P2, PT, R40, 0x1, PT ;  /* 0x000000012800780c */ /* 0x000fe20003f45270 */
[----:B------:R-:W-:Y:S01]  /*5200*/  IMAD.HI.U32 R4, R99, R92, RZ ;  /* 0x0000005c63047227 */ /* 0x000fe200078e00ff */
[----:B------:R-:W-:Y:S02]  /*5210*/  SHF.R.U32.HI R0, RZ, R97, R0 ;  /* 0x00000061ff007219 */ /* 0x000fe40000011600 */
[----:B------:R-:W-:Y:S01]  /*5220*/  ISETP.NE.AND P3, PT, R42, 0x1, PT ;  /* 0x000000012a00780c */ /* 0x000fe20003f65270 */
[----:B------:R-:W-:Y:S01]  /*5230*/  IMAD.HI.U32 R6, R43, R39, RZ ;  /* 0x000000272b067227 */ /* 0x000fe200078e00ff */
[-C--:B------:R-:W-:Y:S02]  /*5240*/  SHF.R.U32.HI R4, RZ, R93.reuse, R4 ;  /* 0x0000005dff047219 */ /* 0x080fe40000011604 */
[----:B------:R-:W-:Y:S01]  /*5250*/  SEL R0, R98, R0, !P0 ;  /* 0x0000000062007207 */ /* 0x000fe20004000000 */
[----:B------:R-:W-:Y:S01]  /*5260*/  IMAD.HI.U32 R5, R44, R92, RZ ;  /* 0x0000005c2c057227 */ /* 0x000fe200078e00ff */
[----:B------:R-:W-:Y:S03]  /*5270*/  SEL R4, R99, R4, !P3 ;  /* 0x0000000463047207 */ /* 0x000fe60005800000 */
[-C--:B------:R-:W-:Y:S01]  /*5280*/  IMAD.HI.U32 R3, R0, R36.reuse, RZ ;  /* 0x0000002400037227 */ /* 0x080fe200078e00ff */
[----:B------:R-:W-:Y:S03]  /*5290*/  SHF.R.U32.HI R5, RZ, R93, R5 ;  /* 0x0000005dff057219 */ /* 0x000fe60000011605 */
[----:B------:R-:W-:Y:S01]  /*52a0*/  IMAD.HI.U32 R2, R4, R36, RZ ;  /* 0x0000002404027227 */ /* 0x000fe200078e00ff */
[----:B------:R-:W-:Y:S02]  /*52b0*/  @P2 SHF.R.U32.HI R0, RZ, R37, R3 ;  /* 0x00000025ff002219 */ /* 0x000fe40000011603 */
[----:B------:R-:W-:Y:S02]  /*52c0*/  SHF.R.U32.HI R3, RZ, R97, R6 ;  /* 0x00000061ff037219 */ /* 0x000fe40000011606 */
[----:B------:R-:W-:Y:S01]  /*52d0*/  @P2 SHF.R.U32.HI R4, RZ, R37, R2 ;  /* 0x00000025ff042219 */ /* 0x000fe20000011602 */
[----:B------:R-:W-:Y:S01]  /*52e0*/  IMAD R0, R40, R0, RZ ;  /* 0x0000000028007224 */ /* 0x000fe200078e02ff */
[----:B------:R-:W-:Y:S02]  /*52f0*/  SEL R3, R43, R3, !P0 ;  /* 0x000000032b037207 */ /* 0x000fe40004000000 */
[----:B------:R-:W-:Y:S01]  /*5300*/  SEL R2, R44, R5, !P3 ;  /* 0x000000052c027207 */ /* 0x000fe20005800000 */
[----:B------:R-:W-:Y:S01]  /*5310*/  IMAD R5, R40, R4, RZ ;  /* 0x0000000428057224 */ /* 0x000fe200078e02ff */
[C---:B------:R-:W-:Y:S01]  /*5320*/  ISETP.GE.AND P0, PT, R3.reuse, R0, PT ;  /* 0x000000000300720c */ /* 0x040fe20003f06270 */
[C---:B------:R-:W-:Y:S03]  /*5330*/  IMAD.HI.U32 R0, R3.reuse, R36, RZ ;  /* 0x0000002403007227 */ /* 0x040fe600078e00ff */
[C---:B------:R-:W-:Y:S02]  /*5340*/  ISETP.GE.OR P0, PT, R2.reuse, R5, P0 ;  /* 0x000000050200720c */ /* 0x040fe40000706670 */
[----:B------:R-:W-:Y:S04]  /*5350*/  SHF.R.U32.HI R0, RZ, R37, R0 ;  /* 0x00000025ff007219 */ /* 0x000fe80000011600 */
[C---:B------:R-:W-:Y:S05]  /*5360*/  SEL R6, R3.reuse, R0, !P2 ;  /* 0x0000000003067207 */ /* 0x040fea0005000000 */
        /* <DEDUP_REMOVED lines=14> */
[----:B------:R-:W-:Y:S07]  /*5450*/  IMAD R43, R3, R38, R43 ;  /* 0x00000026032b7224 */ /* 0x000fee00078e022b */
.L_x_91:
[----:B-1----:R-:W-:Y:S01]  /*5460*/  @!P1 ISETP.NE.AND P0, PT, R8, 0x1, PT ;  /* 0x000000010800980c */ /* 0x002fe20003f05270 */
[----:B------:R-:W-:Y:S01]  /*5470*/  @!P1 IMAD.HI.U32 R0, R44, R10, RZ ;  /* 0x0000000a2c009227 */ /* 0x000fe200078e00ff */
[----:B------:R-:W-:Y:S01]  /*5480*/  @!P1 ISETP.NE.AND P2, PT, R7, 0x1, PT ;  /* 0x000000010700980c */ /* 0x000fe20003f45270 */
[----:B------:R-:W-:Y:S01]  /*5490*/  ULOP3.LUT UP0, URZ, UR48, 0x1b0, URZ, 0xc0, !UPT ;  /* 0x000001b030ff7892 */ /* 0x000fe2000f80c0ff */
[----:B------:R-:W-:Y:S01]  /*54a0*/  R2UR UR42, R15 ;  /* 0x000000000f2a72ca */ /* 0x000fe200000e0000 */
[C---:B------:R-:W-:Y:S01]  /*54b0*/  @!P1 IMAD.HI.U32 R2, R43.reuse, R9, RZ ;  /* 0x000000092b029227 */ /* 0x040fe200078e00ff */
[----:B------:R-:W-:Y:S02]  /*54c0*/  @!P1 SHF.R.U32.HI R0, RZ, R11, R0 ;  /* 0x0000000bff009219 */ /* 0x000fe40000011600 */
[----:B------:R-:W-:Y:S01]  /*54d0*/  R2UR UR41, R14 ;  /* 0x000000000e2972ca */ /* 0x000fe200000e0000 */
[----:B------:R-:W-:Y:S01]  /*54e0*/  VIADD R112, R112, 0x1 ;  /* 0x0000000170707836 */ /* 0x000fe20000000000 */
[----:B------:R-:W-:Y:S02]  /*54f0*/  @!P1 SHF.R.U32.HI R2, RZ, R12, R2 ;  /* 0x0000000cff029219 */ /* 0x000fe40000011602 */
[----:B------:R-:W-:Y:S02]  /*5500*/  @!P1 SEL R3, R44, R0, !P2 ;  /* 0x000000002c039207 */ /* 0x000fe40005000000 */
[----:B------:R-:W-:Y:S02]  /*5510*/  @!P1 SEL R2, R43, R2, !P0 ;  /* 0x000000022b029207 */ /* 0x000fe40004000000 */
[----:B------:R-:W-:Y:S01]  /*5520*/  @P4 SHF.R.U32.HI R103, RZ, 0x10, R17 ;  /* 0x00000010ff674819 */ /* 0x000fe20000011611 */
[----:B------:R-:W-:Y:S02]  /*5530*/  USHF.L.U32 UR42, UR42, 0x6, URZ ;  /* 0x000000062a2a7899 */ /* 0x000fe400080006ff */
[----:B------:R-:W-:Y:S02]  /*5540*/  @!P1 IMAD.IADD R0, R2, 0x1, -R3 ;  /* 0x0000000102009824 */ /* 0x000fe400078e0a03 */
[----:B------:R-:W-:Y:S01]  /*5550*/  @!P1 IMAD.IADD R2, R3, 0x1, -R2 ;  /* 0x0000000103029824 */ /* 0x000fe200078e0a02 */
[----:B------:R-:W-:Y:S01]  /*5560*/  USHF.L.U32 UR41, UR41, 0x8, URZ ;  /* 0x0000000829297899 */ /* 0x000fe200080006ff */
[----:B------:R-:W-:Y:S02]  /*5570*/  @!P1 IMAD R44, R0, R7, R44 ;  /* 0x00000007002c9224 */ /* 0x000fe400078e022c */
[----:B------:R-:W-:Y:S01]  /*5580*/  @!P1 IMAD R43, R2, R8, R43 ;  /* 0x00000008022b9224 */ /* 0x000fe200078e022b */
[----:B------:R-:W-:Y:S08]  /*5590*/  BRA.U !UP0, `(.L_x_92) ;  /* 0x0000000108407547 */ /* 0x000ff0000b800000 */
[----:B------:R-:W1:Y:S01]  /*55a0*/  LDCU.64 UR8, c[0x4][0x88] ;  /* 0x01001100ff0877ac */ /* 0x000e620008000a00 */
[----:B------:R-:W-:Y:S01]  /*55b0*/  MOV R3, 0x0 ;  /* 0x0000000000037802 */ /* 0x000fe20000000f00 */
[----:B------:R-:W-:Y:S02]  /*55c0*/  HFMA2 R12, -RZ, RZ, 0, 5.9604644775390625e-08 ;  /* 0x00000001ff0c7431 */ /* 0x000fe400000001ff */
[----:B------:R-:W-:Y:S02]  /*55d0*/  IMAD.MOV.U32 R8, RZ, RZ, 0x70 ;  /* 0x00000070ff087424 */ /* 0x000fe400078e00ff */
[----:B------:R-:W-:Y:S01]  /*55e0*/  IMAD.MOV.U32 R13, RZ, RZ, RZ ;  /* 0x000000ffff0d7224 */ /* 0x000fe200078e00ff */
[----:B------:R-:W2:Y:S01]  /*55f0*/  LDCU.64 UR6, c[0x4][0x90] ;  /* 0x01001200ff0677ac */ /* 0x000ea20008000a00 */
[----:B------:R-:W3:Y:S01]  /*5600*/  LDC.64 R2, c[0x4][R3] ;  /* 0x0100000003027b82 */ /* 0x000ee20000000a00 */
[----:B------:R-:W4:Y:S01]  /*5610*/  LDCU.64 UR4, c[0x4][0x8] ;  /* 0x01000100ff0477ac */ /* 0x000f220008000a00 */
[----:B-1----:R-:W-:Y:S01]  /*5620*/  MOV R5, UR9 ;  /* 0x0000000900057c02 */ /* 0x002fe20008000f00 */
[----:B------:R-:W-:Y:S01]  /*5630*/  IMAD.U32 R4, RZ, RZ, UR8 ;  /* 0x00000008ff047e24 */ /* 0x000fe2000f8e00ff */
[----:B--2---:R-:W-:Y:S01]  /*5640*/  MOV R7, UR7 ;  /* 0x0000000700077c02 */ /* 0x004fe20008000f00 */
[----:B------:R-:W-:Y:S01]  /*5650*/  IMAD.U32 R6, RZ, RZ, UR6 ;  /* 0x00000006ff067e24 */ /* 0x000fe2000f8e00ff */
[----:B----4-:R-:W-:Y:S01]  /*5660*/  MOV R11, UR5 ;  /* 0x00000005000b7c02 */ /* 0x010fe20008000f00 */
[----:B------:R-:W-:Y:S02]  /*5670*/  IMAD.U32 R10, RZ, RZ, UR4 ;  /* 0x00000004ff0a7e24 */ /* 0x000fe4000f8e00ff */
[----:B------:R-:W-:Y:S07]  /*5680*/  LEPC R20, `(.L_x_92) ;  /* 0x000000001014794e */ /* 0x000fee0000000000 */
[----:B---3-5:R-:W-:Y:S05]  /*5690*/  CALL.ABS.NOINC R2 ;  /* 0x0000000002007343 */ /* 0x028fea0003c00000 */
.L_x_92:
[----:B------:R-:W-:Y:S01]  /*56a0*/  LOP3.LUT P0, RZ, R109, 0x1b0, RZ, 0xc0, !PT ;  /* 0x000001b06dff7812 */ /* 0x000fe2000780c0ff */
[----:B------:R-:W-:Y:S11]  /*56b0*/  BSSY.RECONVERGENT B6, `(.L_x_93) ;  /* 0x0000013000067945 */ /* 0x000ff60003800200 */
[----:B------:R-:W-:Y:S01]  /*56c0*/  @!UPT UIADD3 URZ, UPT, UPT, URZ, URZ, URZ ;  /* 0x000000fffffff290 */ /* 0x000fe2000fffe0ff */
[----:B------:R-:W-:Y:S05]  /*56d0*/  @!P0 BRA `(.L_x_94) ;  /* 0x0000000000408947 */ /* 0x000fea0003800000 */
        /* <DEDUP_REMOVED lines=16> */
.L_x_94:
[----:B------:R-:W-:Y:S05]  /*57e0*/  BSYNC.RECONVERGENT B6 ;  /* 0x0000000000067941 */ /* 0x000fea0003800200 */
.L_x_93:
[----:B------:R-:W-:Y:S01]  /*57f0*/  ISETP.NE.U32.AND P4, PT, R90, RZ, PT ;  /* 0x000000ff5a00720c */ /* 0x000fe20003f85070 */
[----:B------:R-:W-:Y:S01]  /*5800*/  UISETP.NE.AND UP2, UPT, UR50, URZ, UPT ;  /* 0x000000ff3200728c */ /* 0x000fe2000bf45270 */
[----:B------:R-:W-:Y:S01]  /*5810*/  ISETP.NE.U32.AND P2, PT, RZ, UR38, PT ;  /* 0x00000026ff007c0c */ /* 0x000fe2000bf45070 */
[----:B------:R-:W-:Y:S01]  /*5820*/  UISETP.NE.U32.AND UP1, UPT, UR44, URZ, UPT ;  /* 0x000000ff2c00728c */ /* 0x000fe2000bf25070 */
[----:B------:R-:W-:Y:S01]  /*5830*/  ISETP.NE.AND.EX P4, PT, R91, RZ, PT, P4 ;  /* 0x000000ff5b00720c */ /* 0x000fe20003f85340 */
[----:B------:R-:W-:Y:S01]  /*5840*/  UPLOP3.LUT UP0, UPT, UPT, UPT, UPT, 0x40, 0x4 ;  /* 0x000000000004789c */ /* 0x000fe20003f0e870 */
[----:B------:R-:W-:Y:S01]  /*5850*/  ISETP.NE.AND.EX P2, PT, RZ, UR39, PT, P2 ;  /* 0x00000027ff007c0c */ /* 0x000fe2000bf45320 */
[----:B------:R-:W-:Y:S01]  /*5860*/  UISETP.NE.AND.EX UP1, UPT, UR45, URZ, UPT, UP1 ;  /* 0x000000ff2d00728c */ /* 0x000fe2000bf25310 */
[----:B------:R-:W-:Y:S04]  /*5870*/  PLOP3.LUT P1, PT, PT, PT, UP2, 0x80, 0x8 ;  /* 0x000000000008781c */ /* 0x000fe80003f2f028 */
[----:B------:R-:W-:Y:S06]  /*5880*/  @UP2 UPLOP3.LUT UP0, UPT, UPT, UPT, UP1, 0x80, 0x8 ;  /* 0x000000000008289c */ /* 0x000fec0003f0f010 */
[----:B------:R-:W-:Y:S01]  /*5890*/  PLOP3.LUT P0, PT, PT, PT, UP0, 0x80, 0x8 ;  /* 0x000000000008781c */ /* 0x000fe20003f0f008 */
[----:B------:R-:W-:Y:S01]  /*58a0*/  @!UPT UIADD3 URZ, UPT, UPT, URZ, URZ, URZ ;  /* 0x000000fffffff290 */ /* 0x000fe2000fffe0ff */
[----:B------:R-:W-:Y:S11]  /*58b0*/  BRA.U !UP1, `(.L_x_95) ;  /* 0x0000000109387547 */ /* 0x000ff6000b800000 */
[----:B------:R-:W-:Y:S01]  /*58c0*/  UISETP.NE.U32.AND UP0, UPT, UR38, URZ, UPT ;  /* 0x000000ff2600728c */ /* 0x000fe2000bf05070 */
[----:B------:R-:W-:Y:S02]  /*58d0*/  HFMA2 R0, -RZ, RZ, 0, 5.9604644775390625e-08 ;  /* 0x00000001ff007431 */ /* 0x000fe400000001ff */
[----:B------:R-:W-:Y:S01]  /*58e0*/  IMAD.MOV.U32 R96, RZ, RZ, 0x1 ;  /* 0x00000001ff607424 */ /* 0x000fe200078e00ff */
[----:B------:R-:W-:Y:S06]  /*58f0*/  UISETP.NE.AND.EX UP0, UPT, UR39, URZ, UPT, UP0 ;  /* 0x000000ff2700728c */ /* 0x000fec000bf05300 */
[----:B------:R-:W-:Y:S05]  /*5900*/  PLOP3.LUT P3, PT, PT, PT, UP0, 0x80, 0x8 ;  /* 0x000000000008781c */ /* 0x000fea0003f6f008 */
[----:B------:R-:W1:Y:S01]  /*5910*/  @UP0 LDCU.64 UR6, c[0x0][0x888] ;  /* 0x00011100ff0607ac */ /* 0x000e620008000a00 */
[----:B------:R-:W-:Y:S07]  /*5920*/  @UP0 UIMAD UR4, UR36, UR44, URZ ;  /* 0x0000002c240402a4 */ /* 0x000fee000f8e02ff */
[----:B------:R-:W-:Y:S01]  /*5930*/  @!P3 PRMT R96, R0, 0x7610, R96 ;  /* 0x000076100060b816 */ /* 0x000fe20000000060 */
[----:B-1----:R-:W-:Y:S03]  /*5940*/  @UP0 UIMAD.WIDE UR6, UR4, 0x4, UR6 ;  /* 0x00000004040608a5 */ /* 0x002fe6000f8e0206 */
[----:B------:R-:W1:Y:S03]  /*5950*/  @!UP0 LDCU UR4, c[0x0][0x880] ;  /* 0x00011000ff0487ac */ /* 0x000e660008000800 */
[----:B------:R-:W-:Y:S01]  /*5960*/  IMAD.U32 R2, RZ, RZ, UR6 ;  /* 0x00000006ff027e24 */ /* 0x000fe2000f8e00ff */
[----:B------:R-:W-:Y:S05]  /*5970*/  MOV R3, UR7 ;  /* 0x0000000700037c02 */ /* 0x000fea0008000f00 */
[----:B-----5:R2:W5:Y:S02]  /*5980*/  @P3 LDG.E R49, desc[UR46][R2.64] ;  /* 0x0000002e02313981 */ /* 0x020564000c1e1900 */
[----:B-12---:R-:W-:Y:S02]  /*5990*/  @!P3 IMAD.U32 R49, RZ, RZ, UR4 ;  /* 0x00000004ff31be24 */ /* 0x006fe4000f8e00ff */
.L_x_95:
[----:B------:R-:W-:Y:S05]  /*59a0*/  @!P4 BRA `(.L_x_96) ;  /* 0x000000000020c947 */ /* 0x000fea0003800000 */
[----:B------:R-:W-:Y:S04]  /*59b0*/  ISETP.NE.U32.AND P3, PT, R88, RZ, PT ;  /* 0x000000ff5800720c */ /* 0x000fe80003f65070 */
[----:B------:R-:W-:Y:S11]  /*59c0*/  ISETP.NE.AND.EX P3, PT, R89, RZ, PT, P3 ;  /* 0x000000ff5900720c */ /* 0x000ff60003f65330 */
[----:B------:R-:W-:Y:S02]  /*59d0*/  @!UPT UIADD3 URZ, UPT, UPT, URZ, URZ, URZ ;  /* 0x000000fffffff290 */ /* 0x000fe4000fffe0ff */
[----:B------:R-:W1:Y:S01]  /*59e0*/  @P3 LDC.64 R2, c[0x0][0x8a8] ;  /* 0x00022a00ff023b82 */ /* 0x000e620000000a00 */
[----:B------:R-:W-:Y:S04]  /*59f0*/  @P3 IMAD R0, R90, UR36, RZ ;  /* 0x000000245a003c24 */ /* 0x000fe8000f8e02ff */
[----:B-1----:R-:W-:Y:S05]  /*5a00*/  @P3 IMAD.WIDE R2, R0, 0x4, R2 ;  /* 0x0000000400023825 */ /* 0x002fea00078e0202 */
[----:B-----5:R1:W5:Y:S02]  /*5a10*/  @P3 LDG.E R47, desc[UR46][R2.64] ;  /* 0x0000002e022f3981 */ /* 0x020364000c1e1900 */
[----:B-1----:R-:W2:Y:S02]  /*5a20*/  @!P3 LDC R47, c[0x0][0x8a0] ;  /* 0x00022800ff2fbb82 */ /* 0x002ea40000000800 */
.L_x_96:
[----:B-----5:R-:W-:Y:S01]  /*5a30*/  FSETP.NEU.AND P4, PT, R49, RZ, PT ;  /* 0x000000ff3100720b */ /* 0x020fe20003f8d000 */
[----:B------:R-:W-:Y:S01]  /*5a40*/  BSSY B1, `(.L_x_97) ;  /* 0x0000042000017945 */ /* 0x000fe20003800000 */
[----:B------:R-:W-:Y:S01]  /*5a50*/  SEL R5, RZ, 0xffffffff, P2 ;  /* 0xffffffffff057807 */ /* 0x000fe20001000000 */
[----:B------:R-:W-:Y:S01]  /*5a60*/  IMAD.MOV.U32 R115, RZ, RZ, 0x1 ;  /* 0x00000001ff737424 */ /* 0x000fe200078e00ff */
[----:B------:R-:W-:Y:S02]  /*5a70*/  LOP3.LUT P3, RZ, R96, 0xff, RZ, 0xc0, !PT ;  /* 0x000000ff60ff7812 */ /* 0x000fe4000786c0ff */
[----:B------:R-:W-:Y:S02]  /*5a80*/  CS2R R86, SRZ ;  /* 0x0000000000567805 */ /* 0x000fe4000001ff00 */
[----:B------:R-:W-:Y:S02]  /*5a90*/  @P1 SEL R0, RZ, 0xffffffff, P4 ;  /* 0xffffffffff001807 */ /* 0x000fe40002000000 */
[----:B------:R-:W-:Y:S02]  /*5aa0*/  CS2R R84, SRZ ;  /* 0x0000000000547805 */ /* 0x000fe4000001ff00 */
[----:B------:R-:W-:Y:S02]  /*5ab0*/  LEA R2, R105, UR49, 0x3 ;  /* 0x0000003169027c11 */ /* 0x000fe4000f8e18ff */
[----:B------:R-:W-:Y:S02]  /*5ac0*/  CS2R R82, SRZ ;  /* 0x0000000000527805 */ /* 0x000fe4000001ff00 */
[----:B------:R-:W-:Y:S02]  /*5ad0*/  @P0 SEL R0, R5, R0, !P3 ;  /* 0x0000000005000207 */ /* 0x000fe40005800000 */
[----:B------:R-:W-:Y:S02]  /*5ae0*/  CS2R R80, SRZ ;  /* 0x0000000000507805 */ /* 0x000fe4000001ff00 */
[----:B------:R-:W-:Y:S02]  /*5af0*/  LEA R113, R45, UR49, 0x3 ;  /* 0x000000312d717c11 */ /* 0x000fe4000f8e18ff */
[----:B------:R-:W-:Y:S02]  /*5b00*/  @P1 LOP3.LUT R0, R0, 0x1, RZ, 0xc0, !PT ;  /* 0x0000000100001812 */ /* 0x000fe400078ec0ff */
[----:B------:R-:W-:Y:S02]  /*5b10*/  SHF.L.U32 R3, R107, 0x1f, RZ ;  /* 0x0000001f6b037819 */ /* 0x000fe400000006ff */
[----:B------:R-:W-:Y:S02]  /*5b20*/  ISETP.NE.U32.OR P6, PT, R0, 0x1, !P1 ;  /* 0x000000010000780c */ /* 0x000fe40004fc5470 */
[----:B------:R-:W-:Y:S02]  /*5b30*/  PLOP3.LUT P2, PT, PT, PT, UP1, 0x80, 0x8 ;  /* 0x000000000008781c */ /* 0x000fe40003f4f018 */
[----:B------:R-:W-:Y:S02]  /*5b40*/  LEA.HI R48, R45, R45, RZ, 0x1 ;  /* 0x0000002d2d307211 */ /* 0x000fe400078f08ff */
[----:B------:R-:W-:Y:S02]  /*5b50*/  SEL R4, RZ, 0xffffffff, P4 ;  /* 0xffffffffff047807 */ /* 0x000fe40002000000 */
[----:B------:R-:W-:Y:S05]  /*5b60*/  P2R R118, PR, RZ, 0x40 ;  /* 0x00000040ff767803 */ /* 0x000fea0000000000 */
[----:B------:R-:W-:Y:S02]  /*5b70*/  @P6 SHF.L.U32 R0, R104, 0x1f, RZ ;  /* 0x0000001f68006819 */ /* 0x000fe400000006ff */
[----:B------:R-:W-:Y:S02]  /*5b80*/  @P2 SEL R4, R5, R4, !P3 ;  /* 0x0000000405042207 */ /* 0x000fe40005800000 */
[----:B------:R1:W3:Y:S02]  /*5b90*/  @P6 SYNCS.PHASECHK.TRANS64.TRYWAIT P1, [R2+URZ+0xa0], R0 ;  /* 0x0000a000020065a7 */ /* 0x0002e400080211ff */
[----:B------:R-:W-:Y:S04]  /*5ba0*/  LOP3.LUT R4, R4, 0x1, RZ, 0xc0, !PT ;  /* 0x0000000104047812 */ /* 0x000fe800078ec0ff */
[----:B------:R-:W-:Y:S04]  /*5bb0*/  ISETP.NE.U32.AND P5, PT, R4, 0x1, PT ;  /* 0x000000010400780c */ /* 0x000fe80003fa5070 */
[----:B------:R-:W-:Y:S01]  /*5bc0*/  P2R R116, PR, RZ, 0x20 ;  /* 0x00000020ff747803 */ /* 0x000fe20000000000 */
[----:B------:R4:W2:Y:S01]  /*5bd0*/  SYNCS.PHASECHK.TRANS64.TRYWAIT P0, [R113+URZ+0x110], R3 ;  /* 0x00011003710075a7 */ /* 0x0008a200080011ff */
[C---:B-1----:R-:W-:Y:S01]  /*5be0*/  IMAD.SHL.U32 R0, R48.reuse, 0x80, RZ ;  /* 0x0000008030007824 */ /* 0x042fe200078e00ff */
[----:B------:R-:W-:Y:S04]  /*5bf0*/  LOP3.LUT R48, R48, 0xffe, RZ, 0xc0, !PT ;  /* 0x00000ffe30307812 */ /* 0x000fe800078ec0ff */
[----:B------:R-:W-:Y:S01]  /*5c00*/  LOP3.LUT R0, R0, 0xffffff00, RZ, 0xc0, !PT ;  /* 0xffffff0000007812 */ /* 0x000fe200078ec0ff */
[----:B------:R-:W-:Y:S04]  /*5c10*/  IMAD.IADD R48, R45, 0x1, -R48 ;  /* 0x000000012d307824 */ /* 0x000fe800078e0a30 */
[----:B------:R-:W-:Y:S04]  /*5c20*/  IMAD.IADD R0, R46, 0x1, R0 ;  /* 0x000000012e007824 */ /* 0x000fe800078e0200 */
[----:B------:R-:W-:Y:S01]  /*5c30*/  IMAD R48, R48, 0x100000, R0 ;  /* 0x0010000030307824 */ /* 0x000fe200078e0200 */
[----:B---3--:R-:W-:Y:S01]  /*5c40*/  @P6 SEL R115, RZ, 0x1, !P1 ;  /* 0x00000001ff736807 */ /* 0x008fe20004800000 */
[----:B----4-:R-:W-:Y:S06]  /*5c50*/  @!P6 BRA `(.L_x_98) ;  /* 0x000000000080e947 */ /* 0x010fec0003800000 */
[----:B------:R-:W-:Y:S01]  /*5c60*/  @P5 IMAD R5, R105, 0x1000, R100 ;  /* 0x0000100069055824 */ /* 0x000fe200078e0264 */
[----:B------:R-:W-:Y:S01]  /*5c70*/  ISETP.NE.AND P1, PT, R115, RZ, PT ;  /* 0x000000ff7300720c */ /* 0x000fe20003f25270 */
[----:B------:R-:W-:Y:S01]  /*5c80*/  BSSY B0, `(.L_x_99) ;  /* 0x000000b000007945 */ /* 0x000fe20003800000 */
[----:B------:R-:W-:Y:S01]  /*5c90*/  CS2R R82, SRZ ;  /* 0x0000000000527805 */ /* 0x000fe2000001ff00 */
[----:B------:R-:W-:Y:S01]  /*5ca0*/  @P5 VIADD R4, R5, UR49 ;  /* 0x0000003105045c36 */ /* 0x000fe20008000000 */
[----:B------:R-:W-:Y:S02]  /*5cb0*/  CS2R R80, SRZ ;  /* 0x0000000000507805 */ /* 0x000fe4000001ff00 */
[----:B------:R-:W-:Y:S02]  /*5cc0*/  CS2R R86, SRZ ;  /* 0x0000000000567805 */ /* 0x000fe4000001ff00 */
[----:B------:R-:W-:Y:S01]  /*5cd0*/  CS2R R84, SRZ ;  /* 0x0000000000547805 */ /* 0x000fe2000001ff00 */
[----:B------:R-:W-:Y:S04]  /*5ce0*/  @P5 IMAD R4, R108, -0x10, R4 ;  /* 0xfffffff06c045824 */ /* 0x000fe800078e0204 */
[----:B------:R-:W-:Y:S05]  /*5cf0*/  @P1 BRA `(.L_x_100) ;  /* 0x00000000000c1947 */ /* 0x000fea0003800000 */
[----:B------:R-:W-:Y:S04]  /*5d00*/  SHF.L.U32 R0, R104, 0x1f, RZ ;  /* 0x0000001f68007819 */ /* 0x000fe800000006ff */
[----:B------:R-:W1:Y:S02]  /*5d10*/  SYNCS.PHASECHK.TRANS64.TRYWAIT P1, [R2+URZ+0xa0], R0 ;  /* 0x0000a000020075a7 */ /* 0x000e6400080211ff */
[----:B-1----:R-:W-:Y:S05]  /*5d20*/  @!P1 BRA `(.L_x_101) ;  /* 0x0000004000a09947 */ /* 0x002fea0003800000 */
.L_x_100:
[----:B------:R-:W-:Y:S05]  /*5d30*/  BSYNC B0 ;  /* 0x0000000000007941 */ /* 0x000fea0003800000 */
.L_x_99:
[----:B------:R-:W-:Y:S01]  /*5d40*/  ISETP.NE.AND P1, PT, R116, RZ, PT ;  /* 0x000000ff7400720c */ /* 0x000fe20003f25270 */
[----:B-1----:R-:W-:Y:S02]  /*5d50*/  VIADD R2, R2, 0xc0 ;  /* 0x000000c002027836 */ /* 0x002fe40000000000 */
[----:B------:R-:W-:Y:S02]  /*5d60*/  IMAD.U32 R0, RZ, RZ, UR37 ;  /* 0x00000025ff007e24 */ /* 0x000fe4000f8e00ff */
[----:B------:R-:W-:Y:S03]  /*5d70*/  VIADD R105, R105, 0x1 ;  /* 0x0000000169697836 */ /* 0x000fe60000000000 */
[----:B------:R-:W-:Y:S05]  /*5d80*/  PRMT R0, R0, 0x654, R2 ;  /* 0x0000065400007816 */ /* 0x000fea0000000002 */
[----:B------:R1:W3:Y:S04]  /*5d90*/  @P1 LDS.128 R80, [R5+UR49+0x200] ;  /* 0x0002003105501984 */ /* 0x0002e80008000c00 */
[----:B------:R1:W4:Y:S01]  /*5da0*/  @P1 LDS.128 R84, [R4+0x210] ;  /* 0x0002100004541984 */ /* 0x0003220000000c00 */
[C---:B------:R-:W-:Y:S01]  /*5db0*/  ISETP.NE.AND P1, PT, R105.reuse, 0x4, PT ;  /* 0x000000046900780c */ /* 0x040fe20003f25270 */
[----:B------:R-:W-:Y:S01]  /*5dc0*/  @!PT LDS RZ, [RZ] ;  /* 0x00000000fffff984 */ /* 0x000fe20000000800 */
[----:B------:R-:W-:Y:S01]  /*5dd0*/  @!PT LDS RZ, [RZ] ;  /* 0x00000000fffff984 */ /* 0x000fe20000000800 */
[----:B------:R-:W-:Y:S01]  /*5de0*/  @!PT LDS RZ, [RZ] ;  /* 0x00000000fffff984 */ /* 0x000fe20000000800 */
[----:B------:R-:W-:Y:S01]  /*5df0*/  @!PT LDS RZ, [RZ] ;  /* 0x00000000fffff984 */ /* 0x000fe20000000800 */
[----:B------:R5:W-:Y:S06]  /*5e00*/  MEMBAR.ALL.CTA ;  /* 0x0000000000007992 */ /* 0x000bec0000008000 */
[----:B-----5:R-:W5:Y:S01]  /*5e10*/  FENCE.VIEW.ASYNC.S ;  /* 0x00000000000073c6 */ /* 0x020f620000000000 */
[----:B------:R-:W-:Y:S01]  /*5e20*/  SEL R105, R105, RZ, P1 ;  /* 0x000000ff69697207 */ /* 0x000fe20000800000 */
[----:B-----5:R5:W-:Y:S02]  /*5e30*/  SYNCS.ARRIVE.TRANS64.RED.A1T0 RZ, [R0+URZ], RZ ;  /* 0x000000ff00ff79a7 */ /* 0x020be400081004ff */
[----:B-----5:R-:W-:Y:S04]  /*5e40*/  SEL R0, RZ, 0x1, P1 ;  /* 0x00000001ff007807 */ /* 0x020fe80000800000 */
[----:B-1-3--:R-:W-:Y:S02]  /*5e50*/  LOP3.LUT R104, R104, R0, RZ, 0x3c, !PT ;  /* 0x0000000068687212 */ /* 0x00afe400078e3cff */
.L_x_98:
[----:B------:R-:W-:Y:S05]  /*5e60*/  BSYNC B1 ;  /* 0x0000000000017941 */ /* 0x000fea0003800000 */
.L_x_97:
[----:B------:R-:W-:Y:S04]  /*5e70*/  SHF.R.U32.HI R0, RZ, 0x15, R48 ;  /* 0x00000015ff007819 */ /* 0x000fe80000011630 */
[----:B------:R-:W-:Y:S01]  /*5e80*/  LOP3.LUT P1, RZ, R0, 0x3, R101, 0x48, !PT ;  /* 0x0000000300ff7812 */ /* 0x000fe20007824865 */
[----:B------:R-:W-:Y:S01]  /*5e90*/  @!UPT UIADD3 URZ, UPT, UPT, URZ, URZ, URZ ;  /* 0x000000fffffff290 */ /* 0x000fe2000fffe0ff */
[----:B--2---:R-:W-:Y:S11]  /*5ea0*/  @P0 BRA `(.L_x_102) ;  /* 0x0000000000080947 */ /* 0x004ff60003800000 */
[----:B------:R-:W1:Y:S02]  /*5eb0*/  SYNCS.PHASECHK.TRANS64.TRYWAIT P0, [R113+URZ+0x110], R3 ;  /* 0x00011003710075a7 */ /* 0x000e6400080011ff */
[----:B-1----:R-:W-:Y:S05]  /*5ec0*/  @!P0 BRA `(.L_x_103) ;  /* 0x00000040004c8947 */ /* 0x002fea0003800000 */
.L_x_102:
[----:B------:R-:W-:Y:S05]  /*5ed0*/  @!P1 BRA `(.L_x_104) ;  /* 0x0000000000409947 */ /* 0x000fea0003800000 */
[----:B------:R-:W2:Y:S01]  /*5ee0*/  LDCU.64 UR8, c[0x4][0x78] ;  /* 0x01000f00ff0877ac */ /* 0x000ea20008000a00 */
[----:B-1----:R-:W-:Y:S01]  /*5ef0*/  MOV R3, 0x0 ;  /* 0x0000000000037802 */ /* 0x002fe20000000f00 */
[----:B------:R-:W-:Y:S02]  /*5f00*/  HFMA2 R12, -RZ, RZ, 0, 5.9604644775390625e-08 ;  /* 0x00000001ff0c7431 */ /* 0x000fe400000001ff */
[----:B------:R-:W-:Y:S02]  /*5f10*/  IMAD.MOV.U32 R8, RZ, RZ, 0x192 ;  /* 0x00000192ff087424 */ /* 0x000fe400078e00ff */
[----:B------:R-:W-:Y:S01]  /*5f20*/  IMAD.MOV.U32 R13, RZ, RZ, RZ ;  /* 0x000000ffff0d7224 */ /* 0x000fe200078e00ff */
[----:B------:R-:W1:Y:S01]  /*5f30*/  LDCU.64 UR6, c[0x4][0x80] ;  /* 0x01001000ff0677ac */ /* 0x000e620008000a00 */
[----:B------:R-:W3:Y:S01]  /*5f40*/  LDC.64 R2, c[0x4][R3] ;  /* 0x0100000003027b82 */ /* 0x000ee20000000a00 */
[----:B------:R-:W5:Y:S01]  /*5f50*/  LDCU.64 UR4, c[0x4][0x18] ;  /* 0x01000300ff0477ac */ /* 0x000f620008000a00 */
[----:B--2---:R-:W-:Y:S01]  /*5f60*/  MOV R5, UR9 ;  /* 0x0000000900057c02 */ /* 0x004fe20008000f00 */
[----:B------:R-:W-:Y:S01]  /*5f70*/  IMAD.U32 R4, RZ, RZ, UR8 ;  /* 0x00000008ff047e24 */ /* 0x000fe2000f8e00ff */
[----:B-1----:R-:W-:Y:S01]  /*5f80*/  MOV R7, UR7 ;  /* 0x0000000700077c02 */ /* 0x002fe20008000f00 */
[----:B------:R-:W-:Y:S01]  /*5f90*/  IMAD.U32 R6, RZ, RZ, UR6 ;  /* 0x00000006ff067e24 */ /* 0x000fe2000f8e00ff */
[----:B-----5:R-:W-:Y:S01]  /*5fa0*/  MOV R11, UR5 ;  /* 0x00000005000b7c02 */ /* 0x020fe20008000f00 */
[----:B------:R-:W-:Y:S02]  /*5fb0*/  IMAD.U32 R10, RZ, RZ, UR4 ;  /* 0x00000004ff0a7e24 */ /* 0x000fe4000f8e00ff */
[----:B------:R-:W-:Y:S07]  /*5fc0*/  LEPC R20, `(.L_x_104) ;  /* 0x000000001014794e */ /* 0x000fee0000000000 */
[----:B---34-:R-:W-:Y:S05]  /*5fd0*/  CALL.ABS.NOINC R2 ;  /* 0x0000000002007343 */ /* 0x018fea0003c00000 */
.L_x_104:
[----:B------:R-:W-:Y:S01]  /*5fe0*/  F2FP.F16.E5M2.UNPACK_B R4, R81 ;  /* 0x00000051ff04723e */ /* 0x000fe200020004ff */
[----:B------:R-:W-:Y:S05]  /*5ff0*/  WARPSYNC.ALL ;  /* 0x0000000000007948 */ /* 0x000fea0003800000 */
[----:B------:R-:W-:Y:S01]  /*6000*/  R2UR UR4, R48 ;  /* 0x00000000300472ca */ /* 0x000fe200000e0000 */
[--C-:B------:R-:W-:Y:S01]  /*6010*/  HADD2.F32 R53, -RZ, R4.reuse.H0_H0 ;  /* 0x20000004ff357230 */ /* 0x100fe20000004100 */
[-C--:B-1----:R-:W-:Y:S01]  /*6020*/  F2FP.F16.E5M2.UNPACK_B R3, R80.reuse ;  /* 0x00000050ff03723e */ /* 0x082fe200020004ff */
[----:B------:R-:W-:Y:S01]  /*6030*/  HADD2.F32 R54, -RZ, R4.H1_H1 ;  /* 0x30000004ff367230 */ /* 0x000fe20000004100 */
[----:B------:R-:W-:Y:S01]  /*6040*/  F2FP.F16.E5M2.UNPACK_B R0, R80.H1 ;  /* 0x00000050ff00723e */ /* 0x000fe200030004ff */
[----:B------:R-:W-:Y:S01]  /*6050*/  BSSY.RECONVERGENT B0, `(.L_x_105) ;  /* 0x0000099000007945 */ /* 0x000fe20003800200 */
[----:B------:R-:W-:Y:S01]  /*6060*/  F2FP.F16.E5M2.UNPACK_B R64, R83.H1 ;  /* 0x00000053ff40723e */ /* 0x000fe200030004ff */
[--C-:B------:R-:W-:Y:S01]  /*6070*/  HADD2.F32 R2, -RZ, R3.reuse.H0_H0 ;  /* 0x20000003ff027230 */ /* 0x100fe20000004100 */
[----:B----4-:R-:W-:Y:S01]  /*6080*/  F2FP.F16.E5M2.UNPACK_B R74, R86 ;  /* 0x00000056ff4a723e */ /* 0x010fe200020004ff */
[----:B------:R-:W-:Y:S01]  /*6090*/  HADD2.F32 R50, -RZ, R3.H1_H1 ;  /* 0x30000003ff327230 */ /* 0x000fe20000004100 */
[----:B------:R-:W-:Y:S01]  /*60a0*/  F2FP.F16.E5M2.UNPACK_B R3, R81.H1 ;  /* 0x00000051ff03723e */ /* 0x000fe200030004ff */
[--C-:B------:R-:W-:Y:S01]  /*60b0*/  HADD2.F32 R51, -RZ, R0.reuse.H0_H0 ;  /* 0x20000000ff337230 */ /* 0x100fe20000004100 */
[----:B------:R-:W-:Y:S01]  /*60c0*/  IADD3 R114, PT, PT, R100, UR49, RZ ;  /* 0x0000003164727c10 */ /* 0x000fe2000fffe0ff */
[----:B------:R-:W-:Y:S01]  /*60d0*/  HADD2.F32 R52, -RZ, R0.H1_H1 ;  /* 0x30000000ff347230 */ /* 0x000fe20000004100 */
[----:B------:R-:W-:Y:S01]  /*60e0*/  LDTM.16dp32bit_t0_t15.x32 R4, tmem[UR4] ;  /* 0x00000004000479ee */ /* 0x000fe20008a80000 */
[----:B------:R-:W1:Y:S01]  /*60f0*/  LDTM.16dp32bit_t16_t31.x32 R4, tmem[UR4+0x20] ;  /* 0x00002004000479ee */ /* 0x000e620008aa0000 */
[-C--:B------:R-:W-:Y:S01]  /*6100*/  F2FP.F16.E5M2.UNPACK_B R0, R82.reuse ;  /* 0x00000052ff00723e */ /* 0x080fe200020004ff */
[--C-:B------:R-:W-:Y:S01]  /*6110*/  HADD2.F32 R55, -RZ, R3.reuse.H0_H0 ;  /* 0x20000003ff377230 */ /* 0x100fe20000004100 */
[----:B------:R-:W-:Y:S01]  /*6120*/  SHF.L.U32 R117, R102, 0x4, RZ ;  /* 0x0000000466757819 */ /* 0x000fe200000006ff */
[----:B------:R-:W-:Y:S01]  /*6130*/  HADD2.F32 R56, -RZ, R3.H1_H1 ;  /* 0x30000003ff387230 */ /* 0x000fe20000004100 */
[----:B------:R-:W-:Y:S01]  /*6140*/  F2FP.F16.E5M2.UNPACK_B R3, R82.H1 ;  /* 0x00000052ff03723e */ /* 0x000fe200030004ff */
[--C-:B------:R-:W-:Y:S01]  /*6150*/  HADD2.F32 R57, -RZ, R0.reuse.H0_H0 ;  /* 0x20000000ff397230 */ /* 0x100fe20000004100 */
[----:B------:R-:W-:Y:S01]  /*6160*/  IADD3 R114, PT, PT, R114, R117, RZ ;  /* 0x0000007572727210 */ /* 0x000fe20007ffe0ff */
[----:B------:R-:W-:Y:S01]  /*6170*/  HADD2.F32 R58, -RZ, R0.H1_H1 ;  /* 0x30000000ff3a7230 */ /* 0x000fe20000004100 */
[----:B------:R-:W-:Y:S01]  /*6180*/  F2FP.F16.E5M2.UNPACK_B R0, R83 ;  /* 0x00000053ff00723e */ /* 0x000fe200020004ff */
[--C-:B------:R-:W-:Y:S01]  /*6190*/  HADD2.F32 R59, -RZ, R3.reuse.H0_H0 ;  /* 0x20000003ff3b7230 */ /* 0x100fe20000004100 */
[----:B------:R-:W-:Y:S01]  /*61a0*/  ISETP.NE.AND P0, PT, R110, RZ, PT ;  /* 0x000000ff6e00720c */ /* 0x000fe20003f05270 */
[----:B------:R-:W-:Y:S01]  /*61b0*/  HADD2.F32 R60, -RZ, R3.H1_H1 ;  /* 0x30000003ff3c7230 */ /* 0x000fe20000004100 */
[-C--:B------:R-:W-:Y:S01]  /*61c0*/  F2FP.F16.E5M2.UNPACK_B R3, R84.reuse ;  /* 0x00000054ff03723e */ /* 0x080fe200020004ff */
[--C-:B------:R-:W-:Y:S01]  /*61d0*/  HADD2.F32 R61, -RZ, R0.reuse.H0_H0 ;  /* 0x20000000ff3d7230 */ /* 0x100fe20000004100 */
[----:B------:R-:W-:Y:S01]  /*61e0*/  ISETP.NE.AND P6, PT, R118, RZ, PT ;  /* 0x000000ff7600720c */ /* 0x000fe20003fc5270 */
[----:B------:R-:W-:Y:S01]  /*61f0*/  HADD2.F32 R62, -RZ, R0.H1_H1 ;  /* 0x30000000ff3e7230 */ /* 0x000fe20000004100 */
[----:B------:R-:W-:Y:S01]  /*6200*/  F2FP.F16.E5M2.UNPACK_B R0, R84.H1 ;  /* 0x00000054ff00723e */ /* 0x000fe200030004ff */
[--C-:B------:R-:W-:Y:S02]  /*6210*/  HADD2.F32 R65, -RZ, R3.reuse.H0_H0 ;  /* 0x20000003ff417230 */ /* 0x100fe40000004100 */
[----:B------:R-:W-:Y:S01]  /*6220*/  HADD2.F32 R66, -RZ, R3.H1_H1 ;  /* 0x30000003ff427230 */ /* 0x000fe20000004100 */
[-C--:B------:R-:W-:Y:S01]  /*6230*/  F2FP.F16.E5M2.UNPACK_B R3, R85.reuse ;  /* 0x00000055ff03723e */ /* 0x080fe200020004ff */
[--C-:B------:R-:W-:Y:S02]  /*6240*/  HADD2.F32 R67, -RZ, R0.reuse.H0_H0 ;  /* 0x20000000ff437230 */ /* 0x100fe40000004100 */
[----:B------:R-:W-:Y:S01]  /*6250*/  HADD2.F32 R68, -RZ, R0.H1_H1 ;  /* 0x30000000ff447230 */ /* 0x000fe20000004100 */
[----:B------:R-:W-:Y:S01]  /*6260*/  F2FP.F16.E5M2.UNPACK_B R0, R85.H1 ;  /* 0x00000055ff00723e */ /* 0x000fe200030004ff */
[--C-:B------:R-:W-:Y:S02]  /*6270*/  HADD2.F32 R69, -RZ, R3.reuse.H0_H0 ;  /* 0x20000003ff457230 */ /* 0x100fe40000004100 */
[C---:B-1----:R-:W-:Y:S01]  /*6280*/  FMUL R7, R47.reuse, R7 ;  /* 0x000000072f077220 */ /* 0x042fe20000400000 */
[----:B------:R-:W-:Y:S01]  /*6290*/  HADD2.F32 R70, -RZ, R3.H1_H1 ;  /* 0x30000003ff467230 */ /* 0x000fe20000004100 */
[----:B------:R-:W-:Y:S01]  /*62a0*/  F2FP.F16.E5M2.UNPACK_B R3, R86.H1 ;  /* 0x00000056ff03723e */ /* 0x000fe200030004ff */
[--C-:B------:R-:W-:Y:S02]  /*62b0*/  HADD2.F32 R71, -RZ, R0.reuse.H0_H0 ;  /* 0x20000000ff477230 */ /* 0x100fe40000004100 */
[----:B------:R-:W-:Y:S02]  /*62c0*/  HADD2.F32 R72, -RZ, R0.H1_H1 ;  /* 0x30000000ff487230 */ /* 0x000fe40000004100 */
[----:B------:R-:W-:Y:S01]  /*62d0*/  FMUL R0, R47, R4 ;  /* 0x000000042f007220 */ /* 0x000fe20000400000 */
[--C-:B------:R-:W-:Y:S01]  /*62e0*/  HADD2.F32 R73, -RZ, R74.reuse.H0_H0 ;  /* 0x2000004aff497230 */ /* 0x100fe20000004100 */
[----:B------:R-:W-:Y:S01]  /*62f0*/  F2FP.F16.E5M2.UNPACK_B R4, R87 ;  /* 0x00000057ff04723e */ /* 0x000fe200020004ff */
[----:B------:R-:W-:Y:S02]  /*6300*/  HADD2.F32 R74, -RZ, R74.H1_H1 ;  /* 0x3000004aff4a7230 */ /* 0x000fe40000004100 */
[----:B------:R-:W-:Y:S01]  /*6310*/  FFMA R0, R49, R2, R0 ;  /* 0x0000000231007223 */ /* 0x000fe20000000000 */
[----:B------:R-:W-:Y:S01]  /*6320*/  FMUL R2, R47, R5 ;  /* 0x000000052f027220 */ /* 0x000fe20000400000 */
[--C-:B------:R-:W-:Y:S01]  /*6330*/  HADD2.F32 R75, -RZ, R3.reuse.H0_H0 ;  /* 0x20000003ff4b7230 */ /* 0x100fe20000004100 */
[----:B------:R-:W-:Y:S01]  /*6340*/  F2FP.F16.E5M2.UNPACK_B R5, R87.H1 ;  /* 0x00000057ff05723e */ /* 0x000fe200030004ff */
[----:B------:R-:W-:Y:S02]  /*6350*/  HADD2.F32 R76, -RZ, R3.H1_H1 ;  /* 0x30000003ff4c7230 */ /* 0x000fe40000004100 */
[----:B------:R-:W-:Y:S01]  /*6360*/  FFMA R2, R49, R50, R2 ;  /* 0x0000003231027223 */ /* 0x000fe20000000002 */
[--C-:B------:R-:W-:Y:S02]  /*6370*/  HADD2.F32 R50, -RZ, R4.reuse.H0_H0 ;  /* 0x20000004ff327230 */ /* 0x100fe40000004100 */
[C---:B------:R-:W-:Y:S01]  /*6380*/  FMUL R3, R47.reuse, R6 ;  /* 0x000000062f037220 */ /* 0x040fe20000400000 */
[--C-:B------:R-:W-:Y:S02]  /*6390*/  HADD2.F32 R77, -RZ, R5.reuse.H1_H1 ;  /* 0x30000005ff4d7230 */ /* 0x100fe40000004100 */
[C---:B------:R-:W-:Y:S01]  /*63a0*/  FMUL R6, R47.reuse, R11 ;  /* 0x0000000b2f067220 */ /* 0x040fe20000400000 */
[----:B------:R-:W-:Y:S01]  /*63b0*/  FMUL R11, R47, R16 ;  /* 0x000000102f0b7220 */ /* 0x000fe20000400000 */
[C---:B------:R-:W-:Y:S01]  /*63c0*/  FFMA R3, R49.reuse, R51, R3 ;  /* 0x0000003331037223 */ /* 0x040fe20000000003 */
[----:B------:R-:W-:Y:S01]  /*63d0*/  FFMA R7, R49, R52, R7 ;  /* 0x0000003431077223 */ /* 0x000fe20000000007 */
[----:B------:R-:W-:Y:S02]  /*63e0*/  HADD2.F32 R51, -RZ, R4.H1_H1 ;  /* 0x30000004ff337230 */ /* 0x000fe40000004100 */
[C---:B------:R-:W-:Y:S01]  /*63f0*/  FMUL R4, R47.reuse, R9 ;  /* 0x000000092f047220 */ /* 0x040fe20000400000 */
[----:B------:R-:W-:Y:S02]  /*6400*/  HADD2.F32 R52, -RZ, R5.H0_H0 ;  /* 0x20000005ff347230 */ /* 0x000fe40000004100 */
[----:B------:R-:W-:Y:S01]  /*6410*/  FMUL R16, R47, R21 ;  /* 0x000000152f107220 */ /* 0x000fe20000400000 */
[----:B------:R-:W-:Y:S01]  /*6420*/  F2FP.SATFINITE.E5M2.F32.PACK_AB_MERGE_C R78, R7, R3, RZ ;  /* 0x00000003074e723e */ /* 0x000fe200048060ff */
[C---:B------:R-:W-:Y:S01]  /*6430*/  FMUL R3, R47.reuse, R8 ;  /* 0x000000082f037220 */ /* 0x040fe20000400000 */
[C---:B------:R-:W-:Y:S01]  /*6440*/  FMUL R7, R47.reuse, R12 ;  /* 0x0000000c2f077220 */ /* 0x040fe20000400000 */
[C---:B------:R-:W-:Y:S01]  /*6450*/  FMUL R8, R47.reuse, R13 ;  /* 0x0000000d2f087220 */ /* 0x040fe20000400000 */
[----:B------:R-:W-:Y:S01]  /*6460*/  FMUL R12, R47, R17 ;  /* 0x000000112f0c7220 */ /* 0x000fe20000400000 */
[C---:B------:R-:W-:Y:S01]  /*6470*/  FFMA R3, R49.reuse, R53, R3 ;  /* 0x0000003531037223 */ /* 0x040fe20000000003 */
[----:B------:R-:W-:Y:S01]  /*6480*/  FFMA R4, R49, R54, R4 ;  /* 0x0000003631047223 */ /* 0x000fe20000000004 */
[C---:B------:R-:W-:Y:S01]  /*6490*/  FMUL R5, R47.reuse, R10 ;  /* 0x0000000a2f057220 */ /* 0x040fe20000400000 */
[C---:B------:R-:W-:Y:S01]  /*64a0*/  FMUL R9, R47.reuse, R14 ;  /* 0x0000000e2f097220 */ /* 0x040fe20000400000 */
[C---:B------:R-:W-:Y:S01]  /*64b0*/  FMUL R10, R47.reuse, R15 ;  /* 0x0000000f2f0a7220 */ /* 0x040fe20000400000 */
[----:B------:R-:W-:Y:S01]  /*64c0*/  FMUL R15, R47, R20 ;  /* 0x000000142f0f7220 */ /* 0x000fe20000400000 */
[C---:B------:R-:W-:Y:S01]  /*64d0*/  FFMA R5, R49.reuse, R55, R5 ;  /* 0x0000003731057223 */ /* 0x040fe20000000005 */
[C---:B------:R-:W-:Y:S01]  /*64e0*/  FFMA R6, R49.reuse, R56, R6 ;  /* 0x0000003831067223 */ /* 0x040fe20000000006 */
[C---:B------:R-:W-:Y:S01]  /*64f0*/  FFMA R7, R49.reuse, R57, R7 ;  /* 0x0000003931077223 */ /* 0x040fe20000000007 */
[C---:B------:R-:W-:Y:S01]  /*6500*/  FFMA R8, R49.reuse, R58, R8 ;  /* 0x0000003a31087223 */ /* 0x040fe20000000008 */
[--C-:B------:R-:W-:Y:S02]  /*6510*/  HADD2.F32 R63, -RZ, R64.reuse.H0_H0 ;  /* 0x20000040ff3f7230 */ /* 0x100fe40000004100 */
[C---:B------:R-:W-:Y:S01]  /*6520*/  FFMA R9, R49.reuse, R59, R9 ;  /* 0x0000003b31097223 */ /* 0x040fe20000000009 */
[----:B------:R-:W-:Y:S01]  /*6530*/  F2FP.SATFINITE.E5M2.F32.PACK_AB_MERGE_C R5, R6, R5, RZ ;  /* 0x000000050605723e */ /* 0x000fe200048060ff */
[C---:B------:R-:W-:Y:S01]  /*6540*/  FFMA R10, R49.reuse, R60, R10 ;  /* 0x0000003c310a7223 */ /* 0x040fe2000000000a */
[C---:B------:R-:W-:Y:S01]  /*6550*/  FFMA R11, R49.reuse, R61, R11 ;  /* 0x0000003d310b7223 */ /* 0x040fe2000000000b */
[----:B------:R-:W-:Y:S01]  /*6560*/  FFMA R12, R49, R62, R12 ;  /* 0x0000003e310c7223 */ /* 0x000fe2000000000c */
[C---:B------:R-:W-:Y:S01]  /*6570*/  FMUL R20, R47.reuse, R25 ;  /* 0x000000192f147220 */ /* 0x040fe20000400000 */
[C---:B------:R-:W-:Y:S01]  /*6580*/  FMUL R25, R47.reuse, R30 ;  /* 0x0000001e2f197220 */ /* 0x040fe20000400000 */
[C---:B------:R-:W-:Y:S01]  /*6590*/  FMUL R30, R47.reuse, R35 ;  /* 0x000000232f1e7220 */ /* 0x040fe20000400000 */
[----:B------:R-:W-:Y:S01]  /*65a0*/  F2FP.SATFINITE.E5M2.F32.PACK_AB_MERGE_C R9, R10, R9, RZ ;  /* 0x000000090a09723e */ /* 0x000fe200048060ff */
[----:B------:R-:W-:Y:S02]  /*65b0*/  HADD2.F32 R64, -RZ, R64.H1_H1 ;  /* 0x30000040ff407230 */ /* 0x000fe40000004100 */
[C---:B------:R-:W-:Y:S01]  /*65c0*/  FMUL R13, R47.reuse, R18 ;  /* 0x000000122f0d7220 */ /* 0x040fe20000400000 */
[C---:B------:R-:W-:Y:S01]  /*65d0*/  FMUL R14, R47.reuse, R19 ;  /* 0x000000132f0e7220 */ /* 0x040fe20000400000 */
[C---:B------:R-:W-:Y:S01]  /*65e0*/  FMUL R17, R47.reuse, R22 ;  /* 0x000000162f117220 */ /* 0x040fe20000400000 */
[----:B------:R-:W-:Y:S01]  /*65f0*/  FMUL R18, R47, R23 ;  /* 0x000000172f127220 */ /* 0x000fe20000400000 */
[C---:B------:R-:W-:Y:S01]  /*6600*/  FFMA R13, R49.reuse, R63, R13 ;  /* 0x0000003f310d7223 */ /* 0x040fe2000000000d */
[C---:B------:R-:W-:Y:S01]  /*6610*/  FFMA R14, R49.reuse, R64, R14 ;  /* 0x00000040310e7223 */ /* 0x040fe2000000000e */
[----:B------:R-:W-:Y:S01]  /*6620*/  FFMA R15, R49, R65, R15 ;  /* 0x00000041310f7223 */ /* 0x000fe2000000000f */
[----:B------:R-:W-:Y:S01]  /*6630*/  FMUL R19, R47, R24 ;  /* 0x000000182f137220 */ /* 0x000fe20000400000 */
[C---:B------:R-:W-:Y:S01]  /*6640*/  FFMA R16, R49.reuse, R66, R16 ;  /* 0x0000004231107223 */ /* 0x040fe20000000010 */
[----:B------:R-:W-:Y:S01]  /*6650*/  FFMA R17, R49, R67, R17 ;  /* 0x0000004331117223 */ /* 0x000fe20000000011 */
[----:B------:R-:W-:Y:S01]  /*6660*/  F2FP.SATFINITE.E5M2.F32.PACK_AB_MERGE_C R13, R14, R13, RZ ;  /* 0x0000000d0e0d723e */ /* 0x000fe200048060ff */
[C---:B------:R-:W-:Y:S01]  /*6670*/  FMUL R21, R47.reuse, R26 ;  /* 0x0000001a2f157220 */ /* 0x040fe20000400000 */
[----:B------:R-:W-:Y:S01]  /*6680*/  FMUL R22, R47, R27 ;  /* 0x0000001b2f167220 */ /* 0x000fe20000400000 */
[C---:B------:R-:W-:Y:S01]  /*6690*/  FFMA R18, R49.reuse, R68, R18 ;  /* 0x0000004431127223 */ /* 0x040fe20000000012 */
[----:B------:R-:W-:Y:S01]  /*66a0*/  FFMA R19, R49, R69, R19 ;  /* 0x0000004531137223 */ /* 0x000fe20000000013 */
[----:B------:R-:W-:Y:S01]  /*66b0*/  FMUL R23, R47, R28 ;  /* 0x0000001c2f177220 */ /* 0x000fe20000400000 */
[----:B------:R-:W-:Y:S01]  /*66c0*/  FFMA R20, R49, R70, R20 ;  /* 0x0000004631147223 */ /* 0x000fe20000000014 */
[----:B------:R-:W-:Y:S01]  /*66d0*/  FMUL R24, R47, R29 ;  /* 0x0000001d2f187220 */ /* 0x000fe20000400000 */
[C---:B------:R-:W-:Y:S01]  /*66e0*/  FFMA R21, R49.reuse, R71, R21 ;  /* 0x0000004731157223 */ /* 0x040fe20000000015 */
[----:B------:R-:W-:Y:S01]  /*66f0*/  FFMA R22, R49, R72, R22 ;  /* 0x0000004831167223 */ /* 0x000fe20000000016 */
[C---:B------:R-:W-:Y:S01]  /*6700*/  FMUL R26, R47.reuse, R31 ;  /* 0x0000001f2f1a7220 */ /* 0x040fe20000400000 */
[----:B------:R-:W-:Y:S01]  /*6710*/  FMUL R27, R47, R32 ;  /* 0x000000202f1b7220 */ /* 0x000fe20000400000 */
[----:B------:R-:W-:Y:S01]  /*6720*/  FFMA R23, R49, R73, R23 ;  /* 0x0000004931177223 */ /* 0x000fe20000000017 */
[----:B------:R-:W-:Y:S01]  /*6730*/  FMUL R28, R47, R33 ;  /* 0x000000212f1c7220 */ /* 0x000fe20000400000 */
[----:B------:R-:W-:Y:S01]  /*6740*/  FFMA R24, R49, R74, R24 ;  /* 0x0000004a31187223 */ /* 0x000fe20000000018 */
[----:B------:R-:W-:Y:S01]  /*6750*/  FMUL R29, R47, R34 ;  /* 0x000000222f1d7220 */ /* 0x000fe20000400000 */
[C---:B------:R-:W-:Y:S01]  /*6760*/  FFMA R25, R49.reuse, R75, R25 ;  /* 0x0000004b31197223 */ /* 0x040fe20000000019 */
[C---:B------:R-:W-:Y:S01]  /*6770*/  FFMA R26, R49.reuse, R76, R26 ;  /* 0x0000004c311a7223 */ /* 0x040fe2000000001a */
[C---:B------:R-:W-:Y:S01]  /*6780*/  FFMA R27, R49.reuse, R50, R27 ;  /* 0x00000032311b7223 */ /* 0x040fe2000000001b */
[C---:B------:R-:W-:Y:S01]  /*6790*/  FFMA R28, R49.reuse, R51, R28 ;  /* 0x00000033311c7223 */ /* 0x040fe2000000001c */
[----:B------:R-:W-:Y:S01]  /*67a0*/  F2FP.SATFINITE.E5M2.F32.PACK_AB_MERGE_C R17, R18, R17, RZ ;  /* 0x000000111211723e */ /* 0x000fe200048060ff */
[C---:B------:R-:W-:Y:S01]  /*67b0*/  FFMA R29, R49.reuse, R52, R29 ;  /* 0x00000034311d7223 */ /* 0x040fe2000000001d */
[----:B------:R-:W-:Y:S01]  /*67c0*/  F2FP.SATFINITE.E5M2.F32.PACK_AB_MERGE_C R21, R22, R21, RZ ;  /* 0x000000151615723e */ /* 0x000fe200048060ff */
[----:B------:R-:W-:Y:S01]  /*67d0*/  FFMA R30, R49, R77, R30 ;  /* 0x0000004d311e7223 */ /* 0x000fe2000000001e */
[----:B------:R-:W-:Y:S02]  /*67e0*/  F2FP.SATFINITE.E5M2.F32.PACK_AB_MERGE_C R32, R2, R0, R78 ;  /* 0x000000000220723e */ /* 0x000fe4000480604e */
[----:B------:R-:W-:Y:S02]  /*67f0*/  F2FP.SATFINITE.E5M2.F32.PACK_AB_MERGE_C R33, R4, R3, R5 ;  /* 0x000000030421723e */ /* 0x000fe40004806005 */
[----:B------:R-:W-:Y:S02]  /*6800*/  F2FP.SATFINITE.E5M2.F32.PACK_AB_MERGE_C R34, R8, R7, R9 ;  /* 0x000000070822723e */ /* 0x000fe40004806009 */
[----:B------:R-:W-:Y:S02]  /*6810*/  F2FP.SATFINITE.E5M2.F32.PACK_AB_MERGE_C R35, R12, R11, R13 ;  /* 0x0000000b0c23723e */ /* 0x000fe4000480600d */
[----:B------:R-:W-:Y:S02]  /*6820*/  F2FP.SATFINITE.E5M2.F32.PACK_AB_MERGE_C R16, R16, R15, R17 ;  /* 0x0000000f1010723e */ /* 0x000fe40004806011 */
[----:B------:R-:W-:Y:S01]  /*6830*/  F2FP.SATFINITE.E5M2.F32.PACK_AB_MERGE_C R17, R20, R19, R21 ;  /* 0x000000131411723e */ /* 0x000fe20004806015 */
[----:B------:R1:W-:Y:S01]  /*6840*/  STS.128 [R100+UR49+0x4200], R32 ;  /* 0x0042002064007988 */ /* 0x0003e20008000c31 */
[----:B------:R-:W-:Y:S02]  /*6850*/  F2FP.SATFINITE.E5M2.F32.PACK_AB_MERGE_C R18, R26, R25, RZ ;  /* 0x000000191a12723e */ /* 0x000fe400048060ff */
[----:B------:R-:W-:Y:S02]  /*6860*/  F2FP.SATFINITE.E5M2.F32.PACK_AB_MERGE_C R19, R30, R29, RZ ;  /* 0x0000001d1e13723e */ /* 0x000fe400048060ff */
[----:B------:R-:W-:Y:S02]  /*6870*/  F2FP.SATFINITE.E5M2.F32.PACK_AB_MERGE_C R18, R24, R23, R18 ;  /* 0x000000171812723e */ /* 0x000fe40004806012 */
[----:B------:R-:W-:Y:S02]  /*6880*/  F2FP.SATFINITE.E5M2.F32.PACK_AB_MERGE_C R19, R28, R27, R19 ;  /* 0x0000001b1c13723e */ /* 0x000fe40004806013 */
[----:B------:R-:W-:Y:S02]  /*6890*/  LEA R0, R105, UR49, 0x3 ;  /* 0x0000003169007c11 */ /* 0x000fe4000f8e18ff */
[----:B------:R-:W-:Y:S01]  /*68a0*/  @P6 SHF.L.U32 R2, R104, 0x1f, RZ ;  /* 0x0000001f68026819 */ /* 0x000fe200000006ff */
[----:B------:R1:W-:Y:S01]  /*68b0*/  STS.128 [R114+0x4210], R16 ;  /* 0x0042101072007388 */ /* 0x0003e20000000c00 */
[----:B------:R-:W-:Y:S01]  /*68c0*/  @!PT LDS RZ, [RZ] ;  /* 0x00000000fffff984 */ /* 0x000fe20000000800 */
[----:B------:R-:W-:Y:S01]  /*68d0*/  @!PT LDS RZ, [RZ] ;  /* 0x00000000fffff984 */ /* 0x000fe20000000800 */
[----:B------:R-:W-:Y:S01]  /*68e0*/  @!PT LDS RZ, [RZ] ;  /* 0x00000000fffff984 */ /* 0x000fe20000000800 */
[----:B------:R-:W-:Y:S01]  /*68f0*/  @!PT LDS RZ, [RZ] ;  /* 0x00000000fffff984 */ /* 0x000fe20000000800 */
[----:B------:R2:W-:Y:S07]  /*6900*/  MEMBAR.ALL.CTA ;  /* 0x0000000000007992 */ /* 0x0005ee0000008000 */
[----:B--2---:R-:W2:Y:S02]  /*6910*/  FENCE.VIEW.ASYNC.S ;  /* 0x00000000000073c6 */ /* 0x004ea40000000000 */
[----:B--2---:R-:W-:Y:S06]  /*6920*/  BAR.SYNC.DEFER_BLOCKING 0x1, 0x80 ;  /* 0x0042000000007b1d */ /* 0x004fec0000010000 */
[----:B------:R-:W-:Y:S05]  /*6930*/  @P0 BRA `(.L_x_106) ;  /* 0x0000000000280947 */ /* 0x000fea0003800000 */
[----:B------:R-:W-:Y:S02]  /*6940*/  UIADD3 UR4, UPT, UPT, UR49, 0x4200, URZ ;  /* 0x0000420031047890 */ /* 0x000fe4000fffe0ff */
[----:B------:R-:W-:Y:S01]  /*6950*/  UIADD3 UR6, UP0, UPT, UR52, 0x680, URZ ;  /* 0x0000068034067890 */ /* 0x000fe2000ff1e0ff */
[----:B------:R-:W-:Y:S03]  /*6960*/  UMOV UR43, UR36 ;  /* 0x00000024002b7c82 */ /* 0x000fe60008000000 */
[----:B------:R-:W-:Y:S01]  /*6970*/  MOV R109, UR4 ;  /* 0x00000004006d7c02 */ /* 0x000fe20008000f00 */
[----:B------:R-:W-:Y:S03]  /*6980*/  UIADD3.X UR7, UPT, UPT, URZ, UR53, URZ, UP0, !UPT ;  /* 0x00000035ff077290 */ /* 0x000fe600087fe4ff */
[----:B------:R-:W-:Y:S11]  /*6990*/  R2UR UR40, R109 ;  /* 0x000000006d2872ca */ /* 0x000ff600000e0000 */
[----:B------:R-:W-:Y:S02]  /*69a0*/  @!UPT UIADD3 URZ, UPT, UPT, URZ, URZ, URZ ;  /* 0x000000fffffff290 */ /* 0x000fe4000fffe0ff */
[----:B------:R2:W-:Y:S01]  /*69b0*/  UTMASTG.3D [UR40], [UR6] ;  /* 0x00000028060073b5 */ /* 0x0005e20008010000 */
[----:B------:R0:W-:Y:S01]  /*69c0*/  UTMACMDFLUSH ;  /* 0x00000000000079b7 */ /* 0x0001e20000000000 */
[----:B--2---:R-:W-:Y:S04]  /*69d0*/  DEPBAR.LE SB0, 0x1 ;  /* 0x000080400000791a */ /* 0x004fe80000000000 */
.L_x_106:
[----:B------:R-:W-:Y:S05]  /*69e0*/  BSYNC.RECONVERGENT B0 ;  /* 0x0000000000007941 */ /* 0x000fea0003800200 */
.L_x_105:
[----:B------:R-:W-:Y:S06]  /*69f0*/  BAR.SYNC.DEFER_BLOCKING 0x1, 0x80 ;  /* 0x0042000000007b1d */ /* 0x000fec0000010000 */
[----:B------:R-:W2:Y:S01]  /*6a00*/  @P6 SYNCS.PHASECHK.TRANS64.TRYWAIT P0, [R0+URZ+0xa0], R2 ;  /* 0x0000a002000065a7 */ /* 0x000ea200080011ff */
[----:B------:R-:W-:Y:S01]  /*6a10*/  BSSY B1, `(.L_x_107) ;  /* 0x0000021000017945 */ /* 0x000fe20003800000 */
[----:B--2---:R-:W-:Y:S03]  /*6a20*/  @P6 SEL R115, RZ, 0x1, !P0 ;  /* 0x00000001ff736807 */ /* 0x004fe60004000000 */
[----:B------:R-:W-:Y:S05]  /*6a30*/  @!P6 BRA `(.L_x_108) ;  /* 0x000000000078e947 */ /* 0x000fea0003800000 */
[----:B------:R-:W-:Y:S01]  /*6a40*/  ISETP.NE.AND P1, PT, R116, RZ, PT ;  /* 0x000000ff7400720c */ /* 0x000fe20003f25270 */
[----:B------:R-:W-:Y:S01]  /*6a50*/  BSSY B0, `(.L_x_109) ;  /* 0x0000009000007945 */ /* 0x000fe20003800000 */
[----:B------:R-:W-:Y:S11]  /*6a60*/  ISETP.NE.AND P0, PT, R115, RZ, PT ;  /* 0x000000ff7300720c */ /* 0x000ff60003f05270 */
[----:B------:R-:W-:Y:S05]  /*6a70*/  @P1 IMAD R2, R105, 0x1000, R100 ;  /* 0x0000100069021824 */ /* 0x000fea00078e0264 */
[----:B------:R-:W-:Y:S05]  /*6a80*/  @P1 IADD3 R4, PT, PT, R2, UR49, RZ ;  /* 0x0000003102041c10 */ /* 0x000fea000fffe0ff */
[----:B------:R-:W-:Y:S01]  /*6a90*/  @P1 IMAD.IADD R4, R4, 0x1, R117 ;  /* 0x0000000104041824 */ /* 0x000fe200078e0275 */
[----:B------:R-:W-:Y:S06]  /*6aa0*/  @P0 BRA `(.L_x_110) ;  /* 0x00000000000c0947 */ /* 0x000fec0003800000 */
[----:B------:R-:W-:Y:S04]  /*6ab0*/  SHF.L.U32 R3, R104, 0x1f, RZ ;  /* 0x0000001f68037819 */ /* 0x000fe800000006ff */
[----:B------:R-:W2:Y:S02]  /*6ac0*/  SYNCS.PHASECHK.TRANS64.TRYWAIT P0, [R0+URZ+0xa0], R3 ;  /* 0x0000a003000075a7 */ /* 0x000ea400080011ff */
[----:B--2---:R-:W-:Y:S05]  /*6ad0*/  @!P0 BRA `(.L_x_111) ;  /* 0x00000034005c8947 */ /* 0x004fea0003800000 */
.L_x_110:
[----:B------:R-:W-:Y:S05]  /*6ae0*/  BSYNC B0 ;  /* 0x0000000000007941 */ /* 0x000fea0003800000 */
.L_x_109:
[----:B------:R-:W-:Y:S01]  /*6af0*/  ISETP.NE.AND P0, PT, R116, RZ, PT ;  /* 0x000000ff7400720c */ /* 0x000fe20003f05270 */
[----:B------:R-:W-:Y:S11]  /*6b00*/  VIADD R105, R105, 0x1 ;  /* 0x0000000169697836 */ /* 0x000ff60000000000 */
[----:B------:R-:W-:Y:S01]  /*6b10*/  @!UPT UIADD3 URZ, UPT, UPT, URZ, URZ, URZ ;  /* 0x000000fffffff290 */ /* 0x000fe2000fffe0ff */
[----:B------:R3:W4:Y:S04]  /*6b20*/  @P0 LDS.128 R80, [R2+UR49+0x200] ;  /* 0x0002003102500984 */ /* 0x0007280008000c00 */
[----:B------:R1:W1:Y:S01]  /*6b30*/  @P0 LDS.128 R84, [R4+0x210] ;  /* 0x0002100004540984 */ /* 0x0002620000000c00 */
        /* <DEDUP_REMOVED lines=8> */
[----:B---3--:R-:W-:Y:S02]  /*6bc0*/  VIADD R2, R0, 0xc0 ;  /* 0x000000c000027836 */ /* 0x008fe40000000000 */
[----:B--2---:R-:W-:Y:S05]  /*6bd0*/  IMAD.U32 R0, RZ, RZ, UR37 ;  /* 0x00000025ff007e24 */ /* 0x004fea000f8e00ff */
[----:B------:R-:W-:Y:S04]  /*6be0*/  PRMT R0, R0, 0x654, R2 ;  /* 0x0000065400007816 */ /* 0x000fe80000000002 */
[----:B-----5:R2:W-:Y:S02]  /*6bf0*/  SYNCS.ARRIVE.TRANS64.RED.A1T0 RZ, [R0+URZ], RZ ;  /* 0x000000ff00ff79a7 */ /* 0x0205e400081004ff */
[----:B--2---:R-:W-:Y:S04]  /*6c00*/  SEL R0, RZ, 0x1, P0 ;  /* 0x00000001ff007807 */ /* 0x004fe80000000000 */
[----:B-1--4-:R-:W-:Y:S02]  /*6c10*/  LOP3.LUT R104, R104, R0, RZ, 0x3c, !PT ;  /* 0x0000000068687212 */ /* 0x012fe400078e3cff */
.L_x_108:
[----:B------:R-:W-:Y:S05]  /*6c20*/  BSYNC B1 ;  /* 0x0000000000017941 */ /* 0x000fea0003800000 */
.L_x_107:
[----:B------:R-:W-:Y:S05]  /*6c30*/  VIADD R0, R48, 0x40 ;  /* 0x0000004030007836 */ /* 0x000fea0000000000 */
[----:B------:R-:W-:Y:S04]  /*6c40*/  SHF.R.U32.HI R0, RZ, 0x15, R0 ;  /* 0x00000015ff007819 */ /* 0x000fe80000011600 */
[----:B------:R-:W-:Y:S11]  /*6c50*/  LOP3.LUT P0, RZ, R0, 0x3, R101, 0x48, !PT ;  /* 0x0000000300ff7812 */ /* 0x000ff60007804865 */
[----:B------:R-:W-:Y:S02]  /*6c60*/  @!UPT UIADD3 URZ, UPT, UPT, URZ, URZ, URZ ;  /* 0x000000fffffff290 */ /* 0x000fe4000fffe0ff */
[----:B------:R-:W-:Y:S05]  /*6c70*/  @!P0 BRA `(.L_x_112) ;  /* 0x0000000000408947 */ /* 0x000fea0003800000 */
[----:B------:R-:W2:Y:S01]  /*6c80*/  LDCU.64 UR8, c[0x4][0x78] ;  /* 0x01000f00ff0877ac */ /* 0x000ea20008000a00 */
[----:B------:R-:W-:Y:S01]  /*6c90*/  MOV R3, 0x0 ;  /* 0x0000000000037802 */ /* 0x000fe20000000f00 */
[----:B------:R-:W-:Y:S02]  /*6ca0*/  HFMA2 R12, -RZ, RZ, 0, 5.9604644775390625e-08 ;  /* 0x00000001ff0c7431 */ /* 0x000fe400000001ff */
[----:B------:R-:W-:Y:S02]  /*6cb0*/  IMAD.MOV.U32 R8, RZ, RZ, 0x192 ;  /* 0x00000192ff087424 */ /* 0x000fe400078e00ff */
[----:B------:R-:W-:Y:S01]  /*6cc0*/  IMAD.MOV.U32 R13, RZ, RZ, RZ ;  /* 0x000000ffff0d7224 */ /* 0x000fe200078e00ff */
[----:B------:R-:W3:Y:S01]  /*6cd0*/  LDCU.64 UR6, c[0x4][0x80] ;  /* 0x01001000ff0677ac */ /* 0x000ee20008000a00 */
[----:B------:R-:W4:Y:S01]  /*6ce0*/  LDC.64 R2, c[0x4][R3] ;  /* 0x0100000003027b82 */ /* 0x000f220000000a00 */
[----:B------:R-:W5:Y:S01]  /*6cf0*/  LDCU.64 UR4, c[0x4][0x18] ;  /* 0x01000300ff0477ac */ /* 0x000f620008000a00 */
[----:B--2---:R-:W-:Y:S01]  /*6d00*/  MOV R5, UR9 ;  /* 0x0000000900057c02 */ /* 0x004fe20008000f00 */
[----:B------:R-:W-:Y:S01]  /*6d10*/  IMAD.U32 R4, RZ, RZ, UR8 ;  /* 0x00000008ff047e24 */ /* 0x000fe2000f8e00ff */
[----:B---3--:R-:W-:Y:S01]  /*6d20*/  MOV R7, UR7 ;  /* 0x0000000700077c02 */ /* 0x008fe20008000f00 */
[----:B------:R-:W-:Y:S01]  /*6d30*/  IMAD.U32 R6, RZ, RZ, UR6 ;  /* 0x00000006ff067e24 */ /* 0x000fe2000f8e00ff */
[----:B-----5:R-:W-:Y:S01]  /*6d40*/  MOV R11, UR5 ;  /* 0x00000005000b7c02 */ /* 0x020fe20008000f00 */
[----:B------:R-:W-:Y:S02]  /*6d50*/  IMAD.U32 R10, RZ, RZ, UR4 ;  /* 0x00000004ff0a7e24 */ /* 0x000fe4000f8e00ff */
[----:B------:R-:W-:Y:S07]  /*6d60*/  LEPC R20, `(.L_x_112) ;  /* 0x000000001014794e */ /* 0x000fee0000000000 */
[----:B-1--4-:R-:W-:Y:S05]  /*6d70*/  CALL.ABS.NOINC R2 ;  /* 0x0000000002007343 */ /* 0x012fea0003c00000 */
.L_x_112:
[-C--:B------:R-:W-:Y:S01]  /*6d80*/  F2FP.F16.E5M2.UNPACK_B R0, R81.reuse ;  /* 0x00000051ff00723e */ /* 0x080fe200020004ff */
[----:B------:R-:W-:Y:S05]  /*6d90*/  WARPSYNC.ALL ;  /* 0x0000000000007948 */ /* 0x000fea0003800000 */
[----:B------:R-:W-:Y:S01]  /*6da0*/  R2UR UR4, R48 ;  /* 0x00000000300472ca */ /* 0x000fe200000e0000 */
[--C-:B------:R-:W-:Y:S01]  /*6db0*/  HADD2.F32 R54, -RZ, R0.reuse.H0_H0 ;  /* 0x20000000ff367230 */ /* 0x100fe20000004100 */
[-C--:B------:R-:W-:Y:S01]  /*6dc0*/  F2FP.F16.E5M2.UNPACK_B R2, R80.reuse.H1 ;  /* 0x00000050ff02723e */ /* 0x080fe200030004ff */
[----:B------:R-:W-:Y:S01]  /*6dd0*/  HADD2.F32 R55, -RZ, R0.H1_H1 ;  /* 0x30000000ff377230 */ /* 0x000fe20000004100 */
[----:B------:R-:W-:Y:S01]  /*6de0*/  F2FP.F16.E5M2.UNPACK_B R0, R81.H1 ;  /* 0x00000051ff00723e */ /* 0x000fe200030004ff */
[----:B------:R-:W-:Y:S01]  /*6df0*/  BSSY.RECONVERGENT B0, `(.L_x_113) ;  /* 0x0000095000007945 */ /* 0x000fe20003800200 */
[----:B------:R-:W-:Y:S01]  /*6e00*/  F2FP.F16.E5M2.UNPACK_B R3, R80 ;  /* 0x00000050ff03723e */ /* 0x000fe200020004ff */
[----:B------:R-:W-:Y:S01]  /*6e10*/  HADD2.F32 R52, -RZ, R2.H0_H0 ;  /* 0x20000002ff347230 */ /* 0x000fe20000004100 */
[----:B------:R-:W-:Y:S01]  /*6e20*/  ISETP.NE.AND P0, PT, R110, RZ, PT ;  /* 0x000000ff6e00720c */ /* 0x000fe20003f05270 */
[--C-:B------:R-:W-:Y:S01]  /*6e30*/  HADD2.F32 R56, -RZ, R0.reuse.H0_H0 ;  /* 0x20000000ff387230 */ /* 0x100fe20000004100 */
[----:B------:R-:W-:Y:S01]  /*6e40*/  ISETP.NE.AND P6, PT, R118, RZ, PT ;  /* 0x000000ff7600720c */ /* 0x000fe20003fc5270 */
[----:B------:R-:W-:Y:S01]  /*6e50*/  HADD2.F32 R57, -RZ, R0.H1_H1 ;  /* 0x30000000ff397230 */ /* 0x000fe20000004100 */
[-C--:B------:R-:W-:Y:S01]  /*6e60*/  F2FP.F16.E5M2.UNPACK_B R0, R83.reuse ;  /* 0x00000053ff00723e */ /* 0x080fe200020004ff */
[----:B-1----:R-:W-:Y:S01]  /*6e70*/  LDTM.16dp32bit_t0_t15.x32 R4, tmem[UR4+0x40] ;  /* 0x00004004000479ee */ /* 0x002fe20008a80000 */
[----:B------:R-:W1:Y:S01]  /*6e80*/  LDTM.16dp32bit_t16_t31.x32 R4, tmem[UR4+0x60] ;  /* 0x00006004000479ee */ /* 0x000e620008aa0000 */
[----:B------:R-:W-:Y:S01]  /*6e90*/  HADD2.F32 R53, -RZ, R2.H1_H1 ;  /* 0x30000002ff357230 */ /* 0x000fe20000004100 */
[----:B------:R-:W-:Y:S01]  /*6ea0*/  F2FP.F16.E5M2.UNPACK_B R2, R82.H1 ;  /* 0x00000052ff02723e */ /* 0x000fe200030004ff */
[--C-:B------:R-:W-:Y:S02]  /*6eb0*/  HADD2.F32 R50, -RZ, R3.reuse.H0_H0 ;  /* 0x20000003ff327230 */ /* 0x100fe40000004100 */
[--C-:B------:R-:W-:Y:S02]  /*6ec0*/  HADD2.F32 R62, -RZ, R0.reuse.H0_H0 ;  /* 0x20000000ff3e7230 */ /* 0x100fe40000004100 */
[----:B------:R-:W-:Y:S01]  /*6ed0*/  HADD2.F32 R63, -RZ, R0.H1_H1 ;  /* 0x30000000ff3f7230 */ /* 0x000fe20000004100 */
[----:B------:R-:W-:Y:S01]  /*6ee0*/  F2FP.F16.E5M2.UNPACK_B R0, R84.H1 ;  /* 0x00000054ff00723e */ /* 0x000fe200030004ff */
[--C-:B------:R-:W-:Y:S02]  /*6ef0*/  HADD2.F32 R60, -RZ, R2.reuse.H0_H0 ;  /* 0x20000002ff3c7230 */ /* 0x100fe40000004100 */
[----:B------:R-:W-:Y:S01]  /*6f00*/  HADD2.F32 R61, -RZ, R2.H1_H1 ;  /* 0x30000002ff3d7230 */ /* 0x000fe20000004100 */
[----:B------:R-:W-:Y:S01]  /*6f10*/  F2FP.F16.E5M2.UNPACK_B R2, R83.H1 ;  /* 0x00000053ff02723e */ /* 0x000fe200030004ff */
[----:B------:R-:W-:Y:S01]  /*6f20*/  HADD2.F32 R51, -RZ, R3.H1_H1 ;  /* 0x30000003ff337230 */ /* 0x000fe20000004100 */
[----:B------:R-:W-:Y:S01]  /*6f30*/  F2FP.F16.E5M2.UNPACK_B R3, R82 ;  /* 0x00000052ff03723e */ /* 0x000fe200020004ff */
[--C-:B------:R-:W-:Y:S02]  /*6f40*/  HADD2.F32 R68, -RZ, R0.reuse.H0_H0 ;  /* 0x20000000ff447230 */ /* 0x100fe40000004100 */
[----:B------:R-:W-:Y:S01]  /*6f50*/  HADD2.F32 R69, -RZ, R0.H1_H1 ;  /* 0x30000000ff457230 */ /* 0x000fe20000004100 */
[-C--:B------:R-:W-:Y:S01]  /*6f60*/  F2FP.F16.E5M2.UNPACK_B R0, R85.reuse.H1 ;  /* 0x00000055ff00723e */ /* 0x080fe200030004ff */
[--C-:B------:R-:W-:Y:S02]  /*6f70*/  HADD2.F32 R64, -RZ, R2.reuse.H0_H0 ;  /* 0x20000002ff407230 */ /* 0x100fe40000004100 */
[----:B------:R-:W-:Y:S01]  /*6f80*/  HADD2.F32 R65, -RZ, R2.H1_H1 ;  /* 0x30000002ff417230 */ /* 0x000fe20000004100 */
[----:B------:R-:W-:Y:S01]  /*6f90*/  F2FP.F16.E5M2.UNPACK_B R2, R85 ;  /* 0x00000055ff02723e */ /* 0x000fe200020004ff */
[--C-:B------:R-:W-:Y:S02]  /*6fa0*/  HADD2.F32 R58, -RZ, R3.reuse.H0_H0 ;  /* 0x20000003ff3a7230 */ /* 0x100fe40000004100 */
[C---:B-1----:R-:W-:Y:S01]  /*6fb0*/  FMUL R7, R47.reuse, R7 ;  /* 0x000000072f077220 */ /* 0x042fe20000400000 */
[----:B------:R-:W-:Y:S01]  /*6fc0*/  HADD2.F32 R59, -RZ, R3.H1_H1 ;  /* 0x30000003ff3b7230 */ /* 0x000fe20000004100 */
[----:B------:R-:W-:Y:S01]  /*6fd0*/  F2FP.F16.E5M2.UNPACK_B R3, R84 ;  /* 0x00000054ff03723e */ /* 0x000fe200020004ff */
[--C-:B------:R-:W-:Y:S02]  /*6fe0*/  HADD2.F32 R72, -RZ, R0.reuse.H0_H0 ;  /* 0x20000000ff487230 */ /* 0x100fe40000004100 */
[C---:B------:R-:W-:Y:S01]  /*6ff0*/  FMUL R11, R47.reuse, R11 ;  /* 0x0000000b2f0b7220 */ /* 0x040fe20000400000 */
[----:B------:R-:W-:Y:S01]  /*7000*/  HADD2.F32 R73, -RZ, R0.H1_H1 ;  /* 0x30000000ff497230 */ /* 0x000fe20000004100 */
[----:B------:R-:W-:Y:S01]  /*7010*/  F2FP.F16.E5M2.UNPACK_B R0, R87 ;  /* 0x00000057ff00723e */ /* 0x000fe200020004ff */
[--C-:B------:R-:W-:Y:S02]  /*7020*/  HADD2.F32 R70, -RZ, R2.reuse.H0_H0 ;  /* 0x20000002ff467230 */ /* 0x100fe40000004100 */
[C---:B------:R-:W-:Y:S01]  /*7030*/  FMUL R15, R47.reuse, R15 ;  /* 0x0000000f2f0f7220 */ /* 0x040fe20000400000 */
[----:B------:R-:W-:Y:S01]  /*7040*/  HADD2.F32 R71, -RZ, R2.H1_H1 ;  /* 0x30000002ff477230 */ /* 0x000fe20000004100 */
[-C--:B------:R-:W-:Y:S01]  /*7050*/  F2FP.F16.E5M2.UNPACK_B R2, R86.reuse.H1 ;  /* 0x00000056ff02723e */ /* 0x080fe200030004ff */
[--C-:B------:R-:W-:Y:S02]  /*7060*/  HADD2.F32 R66, -RZ, R3.reuse.H0_H0 ;  /* 0x20000003ff427230 */ /* 0x100fe40000004100 */
[----:B------:R-:W-:Y:S01]  /*7070*/  HADD2.F32 R67, -RZ, R3.H1_H1 ;  /* 0x30000003ff437230 */ /* 0x000fe20000004100 */
[----:B------:R-:W-:Y:S01]  /*7080*/  F2FP.F16.E5M2.UNPACK_B R3, R86 ;  /* 0x00000056ff03723e */ /* 0x000fe200020004ff */
[--C-:B------:R-:W-:Y:S02]  /*7090*/  HADD2.F32 R78, -RZ, R0.reuse.H0_H0 ;  /* 0x20000000ff4e7230 */ /* 0x100fe40000004100 */
[----:B------:R-:W-:Y:S02]  /*70a0*/  HADD2.F32 R79, -RZ, R0.H1_H1 ;  /* 0x30000000ff4f7230 */ /* 0x000fe40000004100 */
[C---:B------:R-:W-:Y:S01]  /*70b0*/  FMUL R0, R47.reuse, R4 ;  /* 0x000000042f007220 */ /* 0x040fe20000400000 */
[--C-:B------:R-:W-:Y:S02]  /*70c0*/  HADD2.F32 R76, -RZ, R2.reuse.H0_H0 ;  /* 0x20000002ff4c7230 */ /* 0x100fe40000004100 */
[----:B------:R-:W-:Y:S01]  /*70d0*/  FMUL R4, R47, R8 ;  /* 0x000000082f047220 */ /* 0x000fe20000400000 */
[----:B------:R-:W-:Y:S02]  /*70e0*/  HADD2.F32 R77, -RZ, R2.H1_H1 ;  /* 0x30000002ff4d7230 */ /* 0x000fe40000004100 */
[----:B------:R-:W-:Y:S01]  /*70f0*/  FFMA R0, R49, R50, R0 ;  /* 0x0000003231007223 */ /* 0x000fe20000000000 */
[--C-:B------:R-:W-:Y:S02]  /*7100*/  HADD2.F32 R74, -RZ, R3.reuse.H0_H0 ;  /* 0x20000003ff4a7230 */ /* 0x100fe40000004100 */
[C---:B------:R-:W-:Y:S01]  /*7110*/  FMUL R2, R47.reuse, R5 ;  /* 0x000000052f027220 */ /* 0x040fe20000400000 */
[----:B------:R-:W-:Y:S02]  /*7120*/  HADD2.F32 R75, -RZ, R3.H1_H1 ;  /* 0x30000003ff4b7230 */ /* 0x000fe40000004100 */
[C---:B------:R-:W-:Y:S01]  /*7130*/  FMUL R5, R47.reuse, R9 ;  /* 0x000000092f057220 */ /* 0x040fe20000400000 */
[----:B------:R-:W-:Y:S01]  /*7140*/  FMUL R8, R47, R12 ;  /* 0x0000000c2f087220 */ /* 0x000fe20000400000 */
[----:B------:R-:W-:Y:S01]  /*7150*/  FFMA R2, R49, R51, R2 ;  /* 0x0000003331027223 */ /* 0x000fe20000000002 */
[C---:B------:R-:W-:Y:S01]  /*7160*/  FMUL R9, R47.reuse, R13 ;  /* 0x0000000d2f097220 */ /* 0x040fe20000400000 */
[C---:B------:R-:W-:Y:S01]  /*7170*/  FMUL R12, R47.reuse, R21 ;  /* 0x000000152f0c7220 */ /* 0x040fe20000400000 */
[C---:B------:R-:W-:Y:S01]  /*7180*/  FMUL R21, R47.reuse, R30 ;  /* 0x0000001e2f157220 */ /* 0x040fe20000400000 */
[C---:B------:R-:W-:Y:S01]  /*7190*/  FMUL R13, R47.reuse, R22 ;  /* 0x000000162f0d7220 */ /* 0x040fe20000400000 */
[C---:B------:R-:W-:Y:S01]  /*71a0*/  FMUL R22, R47.reuse, R31 ;  /* 0x0000001f2f167220 */ /* 0x040fe20000400000 */
        /* <DEDUP_REMOVED lines=8> */
[C---:B------:R-:W-:Y:S01]  /*7230*/  FFMA R6, R49.reuse, R56, R6 ;  /* 0x0000003831067223 */ /* 0x040fe20000000006 */
[C---:B------:R-:W-:Y:S01]  /*7240*/  FFMA R11, R49.reuse, R57, R11 ;  /* 0x00000039310b7223 */ /* 0x040fe2000000000b */
[C---:B------:R-:W-:Y:S01]  /*7250*/  FFMA R8, R49.reuse, R58, R8 ;  /* 0x0000003a31087223 */ /* 0x040fe20000000008 */
[----:B------:R-:W-:Y:S01]  /*7260*/  FFMA R9, R49, R59, R9 ;  /* 0x0000003b31097223 */ /* 0x000fe20000000009 */
[----:B------:R-:W-:Y:S01]  /*7270*/  F2FP.SATFINITE.E5M2.F32.PACK_AB_MERGE_C R52, R7, R3, RZ ;  /* 0x000000030734723e */ /* 0x000fe200048060ff */
[----:B------:R-:W-:Y:S01]  /*7280*/  FFMA R10, R49, R60, R10 ;  /* 0x0000003c310a7223 */ /* 0x000fe2000000000a */
[----:B------:R-:W-:Y:S01]  /*7290*/  F2FP.SATFINITE.E5M2.F32.PACK_AB_MERGE_C R53, R11, R6, RZ ;  /* 0x000000060b35723e */ /* 0x000fe200048060ff */
[----:B------:R-:W-:Y:S01]  /*72a0*/  FFMA R15, R49, R61, R15 ;  /* 0x0000003d310f7223 */ /* 0x000fe2000000000f */
[C---:B------:R-:W-:Y:S01]  /*72b0*/  FMUL R3, R47.reuse, R16 ;  /* 0x000000102f037220 */ /* 0x040fe20000400000 */
[C---:B------:R-:W-:Y:S01]  /*72c0*/  FMUL R6, R47.reuse, R17 ;  /* 0x000000112f067220 */ /* 0x040fe20000400000 */
[----:B------:R-:W-:Y:S01]  /*72d0*/  F2FP.F16.E5M2.UNPACK_B R51, R87.H1 ;  /* 0x00000057ff33723e */ /* 0x000fe200030004ff */
[----:B------:R-:W-:Y:S01]  /*72e0*/  FMUL R11, R47, R20 ;  /* 0x000000142f0b7220 */ /* 0x000fe20000400000 */
[----:B------:R-:W-:Y:S01]  /*72f0*/  F2FP.SATFINITE.E5M2.F32.PACK_AB_MERGE_C R54, R15, R10, RZ ;  /* 0x0000000a0f36723e */ /* 0x000fe200048060ff */
[C---:B------:R-:W-:Y:S01]  /*7300*/  FFMA R3, R49.reuse, R62, R3 ;  /* 0x0000003e31037223 */ /* 0x040fe20000000003 */
[----:B------:R-:W-:Y:S01]  /*7310*/  FFMA R6, R49, R63, R6 ;  /* 0x0000003f31067223 */ /* 0x000fe20000000006 */
[----:B------:R-:W-:Y:S01]  /*7320*/  FMUL R20, R47, R29 ;  /* 0x0000001d2f147220 */ /* 0x000fe20000400000 */
[----:B------:R-:W-:Y:S01]  /*7330*/  F2FP.SATFINITE.E5M2.F32.PACK_AB_MERGE_C R29, R5, R4, R53 ;  /* 0x00000004051d723e */ /* 0x000fe20004806035 */
[----:B------:R-:W-:Y:S01]  /*7340*/  FMUL R10, R47, R19 ;  /* 0x000000132f0a7220 */ /* 0x000fe20000400000 */
[----:B------:R-:W-:Y:S01]  /*7350*/  F2FP.SATFINITE.E5M2.F32.PACK_AB_MERGE_C R30, R9, R8, R54 ;  /* 0x00000008091e723e */ /* 0x000fe20004806036 */
        /* <DEDUP_REMOVED lines=10> */
[----:B------:R-:W-:Y:S01]  /*7400*/  FFMA R14, R49, R69, R14 ;  /* 0x00000045310e7223 */ /* 0x000fe2000000000e */
[----:B------:R-:W-:Y:S01]  /*7410*/  FMUL R18, R47, R27 ;  /* 0x0000001b2f127220 */ /* 0x000fe20000400000 */
[C---:B------:R-:W-:Y:S01]  /*7420*/  FFMA R15, R49.reuse, R70, R15 ;  /* 0x00000046310f7223 */ /* 0x040fe2000000000f */
[C---:B------:R-:W-:Y:S01]  /*7430*/  FFMA R16, R49.reuse, R71, R16 ;  /* 0x0000004731107223 */ /* 0x040fe20000000010 */
[C---:B------:R-:W-:Y:S01]  /*7440*/  FFMA R17, R49.reuse, R72, R17 ;  /* 0x0000004831117223 */ /* 0x040fe20000000011 */
[C---:B------:R-:W-:Y:S01]  /*7450*/  FFMA R18, R49.reuse, R73, R18 ;  /* 0x0000004931127223 */ /* 0x040fe20000000012 */
[----:B------:R-:W-:Y:S01]  /*7460*/  FFMA R19, R49, R74, R19 ;  /* 0x0000004a31137223 */ /* 0x000fe20000000013 */
[----:B------:R-:W-:Y:S01]  /*7470*/  FMUL R23, R47, R32 ;  /* 0x000000202f177220 */ /* 0x000fe20000400000 */
[----:B------:R-:W-:Y:S01]  /*7480*/  FFMA R20, R49, R75, R20 ;  /* 0x0000004b31147223 */ /* 0x000fe20000000014 */
[----:B------:R-:W-:Y:S01]  /*7490*/  FMUL R24, R47, R33 ;  /* 0x000000212f187220 */ /* 0x000fe20000400000 */
[--C-:B------:R-:W-:Y:S02]  /*74a0*/  HADD2.F32 R50, -RZ, R51.reuse.H0_H0 ;  /* 0x20000033ff327230 */ /* 0x100fe40000004100 */
[----:B------:R-:W-:Y:S01]  /*74b0*/  FFMA R21, R49, R76, R21 ;  /* 0x0000004c31157223 */ /* 0x000fe20000000015 */
[----:B------:R-:W-:Y:S02]  /*74c0*/  HADD2.F32 R51, -RZ, R51.H1_H1 ;  /* 0x30000033ff337230 */ /* 0x000fe40000004100 */
[----:B------:R-:W-:Y:S01]  /*74d0*/  FMUL R25, R47, R34 ;  /* 0x000000222f197220 */ /* 0x000fe20000400000 */
[----:B------:R-:W-:Y:S01]  /*74e0*/  FFMA R22, R49, R77, R22 ;  /* 0x0000004d31167223 */ /* 0x000fe20000000016 */
[----:B------:R-:W-:Y:S01]  /*74f0*/  FMUL R26, R47, R35 ;  /* 0x000000232f1a7220 */ /* 0x000fe20000400000 */
[----:B------:R-:W-:Y:S01]  /*7500*/  F2FP.SATFINITE.E5M2.F32.PACK_AB_MERGE_C R7, R10, R7, RZ ;  /* 0x000000070a07723e */ /* 0x000fe200048060ff */
[C---:B------:R-:W-:Y:S01]  /*7510*/  FFMA R23, R49.reuse, R78, R23 ;  /* 0x0000004e31177223 */ /* 0x040fe20000000017 */
[C---:B------:R-:W-:Y:S01]  /*7520*/  FFMA R24, R49.reuse, R79, R24 ;  /* 0x0000004f31187223 */ /* 0x040fe20000000018 */
[C---:B------:R-:W-:Y:S01]  /*7530*/  FFMA R25, R49.reuse, R50, R25 ;  /* 0x0000003231197223 */ /* 0x040fe20000000019 */
[----:B------:R-:W-:Y:S01]  /*7540*/  FFMA R26, R49, R51, R26 ;  /* 0x00000033311a7223 */ /* 0x000fe2000000001a */
[----:B------:R-:W-:Y:S02]  /*7550*/  F2FP.SATFINITE.E5M2.F32.PACK_AB_MERGE_C R28, R2, R0, R52 ;  /* 0x00000000021c723e */ /* 0x000fe40004806034 */
[----:B------:R-:W-:Y:S02]  /*7560*/  F2FP.SATFINITE.E5M2.F32.PACK_AB_MERGE_C R31, R6, R3, R7 ;  /* 0x00000003061f723e */ /* 0x000fe40004806007 */
[----:B------:R-:W-:Y:S02]  /*7570*/  F2FP.SATFINITE.E5M2.F32.PACK_AB_MERGE_C R13, R14, R13, RZ ;  /* 0x0000000d0e0d723e */ /* 0x000fe400048060ff */
[----:B------:R-:W-:Y:S01]  /*7580*/  F2FP.SATFINITE.E5M2.F32.PACK_AB_MERGE_C R17, R18, R17, RZ ;  /* 0x000000111211723e */ /* 0x000fe200048060ff */
[----:B------:R1:W-:Y:S01]  /*7590*/  STS.128 [R100+UR49+0x5200], R28 ;  /* 0x0052001c64007988 */ /* 0x0003e20008000c31 */
[----:B------:R-:W-:Y:S02]  /*75a0*/  F2FP.SATFINITE.E5M2.F32.PACK_AB_MERGE_C R14, R22, R21, RZ ;  /* 0x00000015160e723e */ /* 0x000fe400048060ff */
[----:B------:R-:W-:Y:S02]  /*75b0*/  F2FP.SATFINITE.E5M2.F32.PACK_AB_MERGE_C R25, R26, R25, RZ ;  /* 0x000000191a19723e */ /* 0x000fe400048060ff */
[----:B------:R-:W-:Y:S02]  /*75c0*/  F2FP.SATFINITE.E5M2.F32.PACK_AB_MERGE_C R12, R12, R11, R13 ;  /* 0x0000000b0c0c723e */ /* 0x000fe4000480600d */
[----:B------:R-:W-:Y:S02]  /*75d0*/  F2FP.SATFINITE.E5M2.F32.PACK_AB_MERGE_C R13, R16, R15, R17 ;  /* 0x0000000f100d723e */ /* 0x000fe40004806011 */
        /* <DEDUP_REMOVED lines=13> */
[----:B------:R-:W-:Y:S02]  /*76b0*/  UIADD3 UR8, UP0, UPT, UR52, 0x680, URZ ;  /* 0x0000068034087890 */ /* 0x000fe4000ff1e0ff */
[----:B------:R-:W-:Y:S02]  /*76c0*/  UIADD3 UR5, UPT, UPT, UR41, 0x40, URZ ;  /* 0x0000004029057890 */ /* 0x000fe4000fffe0ff */
[----:B------:R-:W-:Y:S02]  /*76d0*/  UIADD3 UR4, UPT, UPT, UR49, 0x5200, URZ ;  /* 0x0000520031047890 */ /* 0x000fe4000fffe0ff */
[----:B------:R-:W-:Y:S01]  /*76e0*/  UIADD3.X UR9, UPT, UPT, URZ, UR53, URZ, UP0, !UPT ;  /* 0x00000035ff097290 */ /* 0x000fe200087fe4ff */
[----:B------:R-:W-:Y:S01]  /*76f0*/  UMOV UR6, UR42 ;  /* 0x0000002a00067c82 */ /* 0x000fe20008000000 */
[----:B------:R-:W-:Y:S07]  /*7700*/  UMOV UR7, UR36 ;  /* 0x0000002400077c82 */ /* 0x000fee0008000000 */
[----:B------:R2:W-:Y:S01]  /*7710*/  UTMASTG.3D [UR4], [UR8] ;  /* 0x00000004080073b5 */ /* 0x0005e20008010000 */
[----:B------:R0:W-:Y:S01]  /*7720*/  UTMACMDFLUSH ;  /* 0x00000000000079b7 */ /* 0x0001e20000000000 */
[----:B--2---:R-:W-:Y:S04]  /*7730*/  DEPBAR.LE SB0, 0x1 ;  /* 0x000080400000791a */ /* 0x004fe80000000000 */
.L_x_114:
[----:B------:R-:W-:Y:S05]  /*7740*/  BSYNC.RECONVERGENT B0 ;  /* 0x0000000000007941 */ /* 0x000fea0003800200 */
.L_x_113:
        /* <DEDUP_REMOVED lines=15> */
.L_x_118:
[----:B------:R-:W-:Y:S05]  /*7840*/  BSYNC B0 ;  /* 0x0000000000007941 */ /* 0x000fea0003800000 */
.L_x_117:
[----:B------:R-:W-:Y:S01]  /*7850*/  ISETP.NE.AND P0, PT, R116, RZ, PT ;  /* 0x000000ff7400720c */ /* 0x000fe20003f05270 */
[----:B------:R-:W-:Y:S11]  /*7860*/  VIADD R105, R105, 0x1 ;  /* 0x0000000169697836 */ /* 0x000ff60000000000 */
[----:B------:R-:W-:Y:S01]  /*7870*/  @!UPT UIADD3 URZ, UPT, UPT, URZ, URZ, URZ ;  /* 0x000000fffffff290 */ /* 0x000fe2000fffe0ff */
[----:B------:R3:W4:Y:S04]  /*7880*/  @P0 LDS.128 R84, [R2+0x210] ;  /* 0x0002100002540984 */ /* 0x0007280000000c00 */
[----:B------:R1:W1:Y:S01]  /*7890*/  @P0 LDS.128 R80, [R3+UR49+0x200] ;  /* 0x0002003103500984 */ /* 0x0002620008000c00 */
        /* <DEDUP_REMOVED lines=14> */
.L_x_116:
[----:B------:R-:W-:Y:S05]  /*7980*/  BSYNC B1 ;  /* 0x0000000000017941 */ /* 0x000fea0003800000 */
.L_x_115:
[----:B------:R-:W-:Y:S05]  /*7990*/  VIADD R0, R48, 0x80 ;  /* 0x0000008030007836 */ /* 0x000fea0000000000 */
[----:B------:R-:W-:Y:S04]  /*79a0*/  SHF.R.U32.HI R0, RZ, 0x15, R0 ;  /* 0x00000015ff007819 */ /* 0x000fe80000011600 */
[----:B------:R-:W-:Y:S11]  /*79b0*/  LOP3.LUT P0, RZ, R0, 0x3, R101, 0x48, !PT ;  /* 0x0000000300ff7812 */ /* 0x000ff60007804865 */
[----:B------:R-:W-:Y:S02]  /*79c0*/  @!UPT UIADD3 URZ, UPT, UPT, URZ, URZ, URZ ;  /* 0x000000fffffff290 */ /* 0x000fe4000fffe0ff */
[----:B------:R-:W-:Y:S05]  /*79d0*/  @!P0 BRA `(.L_x_120) ;  /* 0x0000000000408947 */ /* 0x000fea0003800000 */
[----:B------:R-:W2:Y:S01]  /*79e0*/  LDCU.64 UR8, c[0x4][0x78] ;  /* 0x01000f00ff0877ac */ /* 0x000ea20008000a00 */
[----:B------:R-:W-:Y:S01]  /*79f0*/  MOV R3, 0x0 ;  /* 0x0000000000037802 */ /* 0x000fe20000000f00 */
[----:B-1----:R-:W-:Y:S02]  /*7a00*/  HFMA2 R12, -RZ, RZ, 0, 5.9604644775390625e-08 ;  /* 0x00000001ff0c7431 */ /* 0x002fe400000001ff */
[----:B------:R-:W-:Y:S02]  /*7a10*/  IMAD.MOV.U32 R8, RZ, RZ, 0x192 ;  /* 0x00000192ff087424 */ /* 0x000fe400078e00ff */
[----:B------:R-:W-:Y:S01]  /*7a20*/  IMAD.MOV.U32 R13, RZ, RZ, RZ ;  /* 0x000000ffff0d7224 */ /* 0x000fe200078e00ff */
[----:B------:R-:W1:Y:S01]  /*7a30*/  LDCU.64 UR6, c[0x4][0x80] ;  /* 0x01001000ff0677ac */ /* 0x000e620008000a00 */
[----:B------:R-:W3:Y:S01]  /*7a40*/  LDC.64 R2, c[0x4][R3] ;  /* 0x0100000003027b82 */ /* 0x000ee20000000a00 */
[----:B------:R-:W4:Y:S01]  /*7a50*/  LDCU.64 UR4, c[0x4][0x18] ;  /* 0x01000300ff0477ac */ /* 0x000f220008000a00 */
[----:B--2---:R-:W-:Y:S01]  /*7a60*/  MOV R5, UR9 ;  /* 0x0000000900057c02 */ /* 0x004fe20008000f00 */
[----:B------:R-:W-:Y:S01]  /*7a70*/  IMAD.U32 R4, RZ, RZ, UR8 ;  /* 0x00000008ff047e24 */ /* 0x000fe2000f8e00ff */
[----:B-1----:R-:W-:Y:S01]  /*7a80*/  MOV R7, UR7 ;  /* 0x0000000700077c02 */ /* 0x002fe20008000f00 */
[----:B------:R-:W-:Y:S01]  /*7a90*/  IMAD.U32 R6, RZ, RZ, UR6 ;  /* 0x00000006ff067e24 */ /* 0x000fe2000f8e00ff */
[----:B----4-:R-:W-:Y:S01]  /*7aa0*/  MOV R11, UR5 ;  /* 0x00000005000b7c02 */ /* 0x010fe20008000f00 */
[----:B------:R-:W-:Y:S02]  /*7ab0*/  IMAD.U32 R10, RZ, RZ, UR4 ;  /* 0x00000004ff0a7e24 */ /* 0x000fe4000f8e00ff */
[----:B------:R-:W-:Y:S07]  /*7ac0*/  LEPC R20, `(.L_x_120) ;  /* 0x000000001014794e */ /* 0x000fee0000000000 */
[----:B---3--:R-:W-:Y:S05]  /*7ad0*/  CALL.ABS.NOINC R2 ;  /* 0x0000000002007343 */ /* 0x008fea0003c00000 */
.L_x_120:
        /* <DEDUP_REMOVED lines=148> */
[----:B------:R-:W-:Y:S02]  /*8420*/  UIADD3 UR8, UP0, UPT, UR52, 0x680, URZ ;  /* 0x0000068034087890 */ /* 0x000fe4000ff1e0ff */
[----:B------:R-:W-:Y:S02]  /*8430*/  UIADD3 UR5, UPT, UPT, UR41, 0x80, URZ ;  /* 0x0000008029057890 */ /* 0x000fe4000fffe0ff */
[----:B------:R-:W-:Y:S01]  /*8440*/  MOV R109, UR10 ;  /* 0x0000000a006d7c02 */ /* 0x000fe20008000f00 */
[----:B------:R-:W-:Y:S01]  /*8450*/  UIADD3.X UR9, UPT, UPT, URZ, UR53, URZ, UP0, !UPT ;  /* 0x00000035ff097290 */ /* 0x000fe200087fe4ff */
[----:B------:R-:W-:Y:S02]  /*8460*/  UMOV UR6, UR42 ;  /* 0x0000002a00067c82 */ /* 0x000fe40008000000 */
[----:B------:R-:W-:Y:S01]  /*8470*/  R2UR UR4, R109 ;  /* 0x000000006d0472ca */ /* 0x000fe200000e0000 */
[----:B------:R-:W-:Y:S11]  /*8480*/  UMOV UR7, UR36 ;  /* 0x0000002400077c82 */ /* 0x000ff60008000000 */
[----:B------:R-:W-:Y:S01]  /*8490*/  @!UPT UIADD3 URZ, UPT, UPT, URZ, URZ, URZ ;  /* 0x000000fffffff290 */ /* 0x000fe2000fffe0ff */
[----:B------:R2:W-:Y:S01]  /*84a0*/  UTMASTG.3D [UR4], [UR8] ;  /* 0x00000004080073b5 */ /* 0x0005e20008010000 */
[----:B------:R0:W-:Y:S01]  /*84b0*/  UTMACMDFLUSH ;  /* 0x00000000000079b7 */ /* 0x0001e20000000000 */
[----:B--2---:R-:W-:Y:S04]  /*84c0*/  DEPBAR.LE SB0, 0x1 ;  /* 0x000080400000791a */ /* 0x004fe80000000000 */
.L_x_122:
[----:B------:R-:W-:Y:S05]  /*84d0*/  BSYNC.RECONVERGENT B0 ;  /* 0x0000000000007941 */ /* 0x000fea0003800200 */
.L_x_121:
        /* <DEDUP_REMOVED lines=15> */
.L_x_126:
[----:B------:R-:W-:Y:S05]  /*85d0*/  BSYNC B0 ;  /* 0x0000000000007941 */ /* 0x000fea0003800000 */
.L_x_125:
        /* <DEDUP_REMOVED lines=19> */
.L_x_124:
[----:B------:R-:W-:Y:S05]  /*8710*/  BSYNC B1 ;  /* 0x0000000000017941 */ /* 0x000fea0003800000 */
.L_x_123:
        /* <DEDUP_REMOVED lines=21> */
.L_x_128:
[----:B------:R-:W-:Y:S01]  /*8870*/  ISETP.NE.AND P0, PT, R110, RZ, PT ;  /* 0x000000ff6e00720c */ /* 0x000fe20003f05270 */
[----:B------:R-:W-:Y:S05]  /*8880*/  WARPSYNC.ALL ;  /* 0x0000000000007948 */ /* 0x000fea0003800000 */
[----:B------:R-:W-:Y:S01]  /*8890*/  R2UR UR4, R48 ;  /* 0x00000000300472ca */ /* 0x000fe200000e0000 */
[----:B------:R-:W-:Y:S01]  /*88a0*/  BSSY.RECONVERGENT B0, `(.L_x_129) ;  /* 0x000009c000007945 */ /* 0x000fe20003800200 */
[-C--:B------:R-:W-:Y:S02]  /*88b0*/  F2FP.F16.E5M2.UNPACK_B R2, R80.reuse ;  /* 0x00000050ff02723e */ /* 0x080fe400020004ff */
[----:B------:R-:W-:Y:S02]  /*88c0*/  F2FP.F16.E5M2.UNPACK_B R80, R80.H1 ;  /* 0x00000050ff50723e */ /* 0x000fe400030004ff */
[-C--:B------:R-:W-:Y:S01]  /*88d0*/  F2FP.F16.E5M2.UNPACK_B R51, R81.reuse ;  /* 0x00000051ff33723e */ /* 0x080fe200020004ff */
[--C-:B------:R-:W-:Y:S01]  /*88e0*/  HADD2.F32 R0, -RZ, R2.reuse.H0_H0 ;  /* 0x20000002ff007230 */ /* 0x100fe20000004100 */
[----:B------:R-:W-:Y:S01]  /*88f0*/  F2FP.F16.E5M2.UNPACK_B R81, R81.H1 ;  /* 0x00000051ff51723e */ /* 0x000fe200030004ff */
[----:B------:R-:W-:Y:S01]  /*8900*/  HADD2.F32 R2, -RZ, R2.H1_H1 ;  /* 0x30000002ff027230 */ /* 0x000fe20000004100 */
[-C--:B------:R-:W-:Y:S01]  /*8910*/  F2FP.F16.E5M2.UNPACK_B R55, R82.reuse ;  /* 0x00000052ff37723e */ /* 0x080fe200020004ff */
[--C-:B------:R-:W-:Y:S01]  /*8920*/  HADD2.F32 R3, -RZ, R80.reuse.H0_H0 ;  /* 0x20000050ff037230 */ /* 0x100fe20000004100 */
[----:B------:R-:W-:Y:S01]  /*8930*/  F2FP.F16.E5M2.UNPACK_B R82, R82.H1 ;  /* 0x00000052ff52723e */ /* 0x000fe200030004ff */
[----:B-1----:R-:W-:Y:S01]  /*8940*/  LDTM.16dp32bit_t0_t15.x32 R4, tmem[UR4+0xc0] ;  /* 0x0000c004000479ee */ /* 0x002fe20008a80000 */
[----:B------:R-:W1:Y:S01]  /*8950*/  LDTM.16dp32bit_t16_t31.x32 R4, tmem[UR4+0xe0] ;  /* 0x0000e004000479ee */ /* 0x000e620008aa0000 */
[----:B------:R-:W-:Y:S01]  /*8960*/  NOP ;  /* 0x0000000000007918 */ /* 0x000fe20000000000 */
[--C-:B------:R-:W-:Y:S01]  /*8970*/  HADD2.F32 R50, -RZ, R51.reuse.H0_H0 ;  /* 0x20000033ff327230 */ /* 0x100fe20000004100 */
[----:B------:R-:W-:Y:S01]  /*8980*/  R2UR UR5, R113 ;  /* 0x00000000710572ca */ /* 0x000fe200000e0000 */
[----:B------:R-:W-:Y:S01]  /*8990*/  HADD2.F32 R51, -RZ, R51.H1_H1 ;  /* 0x30000033ff337230 */ /* 0x000fe20000004100 */
[----:B------:R-:W-:Y:S01]  /*89a0*/  F2FP.F16.E5M2.UNPACK_B R59, R83 ;  /* 0x00000053ff3b723e */ /* 0x000fe200020004ff */
[--C-:B------:R-:W-:Y:S01]  /*89b0*/  HADD2.F32 R54, -RZ, R55.reuse.H0_H0 ;  /* 0x20000037ff367230 */ /* 0x100fe20000004100 */
[----:B------:R-:W-:Y:S01]  /*89c0*/  F2FP.F16.E5M2.UNPACK_B R63, R84 ;  /* 0x00000054ff3f723e */ /* 0x000fe200020004ff */
[----:B------:R-:W-:Y:S01]  /*89d0*/  HADD2.F32 R55, -RZ, R55.H1_H1 ;  /* 0x30000037ff377230 */ /* 0x000fe20000004100 */
[----:B------:R-:W-:Y:S01]  /*89e0*/  F2FP.F16.E5M2.UNPACK_B R67, R85 ;  /* 0x00000055ff43723e */ /* 0x000fe200020004ff */
[--C-:B------:R-:W-:Y:S01]  /*89f0*/  HADD2.F32 R58, -RZ, R59.reuse.H0_H0 ;  /* 0x2000003bff3a7230 */ /* 0x100fe20000004100 */
[----:B------:R-:W-:Y:S01]  /*8a00*/  F2FP.F16.E5M2.UNPACK_B R71, R86 ;  /* 0x00000056ff47723e */ /* 0x000fe200020004ff */
[----:B------:R-:W-:Y:S01]  /*8a10*/  HADD2.F32 R59, -RZ, R59.H1_H1 ;  /* 0x3000003bff3b7230 */ /* 0x000fe20000004100 */
[----:B------:R-:W-:Y:S01]  /*8a20*/  F2FP.F16.E5M2.UNPACK_B R74, R87 ;  /* 0x00000057ff4a723e */ /* 0x000fe200020004ff */
[--C-:B------:R-:W-:Y:S01]  /*8a30*/  HADD2.F32 R62, -RZ, R63.reuse.H0_H0 ;  /* 0x2000003fff3e7230 */ /* 0x100fe20000004100 */
[----:B------:R-:W-:Y:S01]  /*8a40*/  F2FP.F16.E5M2.UNPACK_B R83, R83.H1 ;  /* 0x00000053ff53723e */ /* 0x000fe200030004ff */
[----:B------:R-:W-:Y:S01]  /*8a50*/  UIADD3 UR5, UPT, UPT, UR5, 0x130, URZ ;  /* 0x0000013005057890 */ /* 0x000fe2000fffe0ff */
[----:B------:R-:W-:Y:S01]  /*8a60*/  HADD2.F32 R63, -RZ, R63.H1_H1 ;  /* 0x3000003fff3f7230 */ /* 0x000fe20000004100 */
[----:B------:R-:W-:Y:S01]  /*8a70*/  F2FP.F16.E5M2.UNPACK_B R84, R84.H1 ;  /* 0x00000054ff54723e */ /* 0x000fe200030004ff */
[--C-:B------:R-:W-:Y:S01]  /*8a80*/  HADD2.F32 R66, -RZ, R67.reuse.H0_H0 ;  /* 0x20000043ff427230 */ /* 0x100fe20000004100 */
[----:B------:R-:W-:Y:S01]  /*8a90*/  UPRMT UR5, UR37, 0x654, UR5 ;  /* 0x0000065425057896 */ /* 0x000fe20008000005 */
[----:B------:R-:W-:Y:S01]  /*8aa0*/  HADD2.F32 R67, -RZ, R67.H1_H1 ;  /* 0x30000043ff437230 */ /* 0x000fe20000004100 */
[----:B------:R-:W-:Y:S01]  /*8ab0*/  F2FP.F16.E5M2.UNPACK_B R85, R85.H1 ;  /* 0x00000055ff55723e */ /* 0x000fe200030004ff */
[--C-:B------:R-:W-:Y:S02]  /*8ac0*/  HADD2.F32 R70, -RZ, R71.reuse.H0_H0 ;  /* 0x20000047ff467230 */ /* 0x100fe40000004100 */
[C---:B-1----:R-:W-:Y:S01]  /*8ad0*/  FMUL R4, R47.reuse, R4 ;  /* 0x000000042f047220 */ /* 0x042fe20000400000 */
[C---:B------:R-:W-:Y:S01]  /*8ae0*/  FMUL R5, R47.reuse, R5 ;  /* 0x000000052f057220 */ /* 0x040fe20000400000 */
[C---:B------:R-:W-:Y:S01]  /*8af0*/  FMUL R8, R47.reuse, R8 ;  /* 0x000000082f087220 */ /* 0x040fe20000400000 */
[----:B------:R-:W-:Y:S01]  /*8b00*/  FMUL R9, R47, R9 ;  /* 0x000000092f097220 */ /* 0x000fe20000400000 */
[C---:B------:R-:W-:Y:S01]  /*8b10*/  FFMA R4, R49.reuse, R0, R4 ;  /* 0x0000000031047223 */ /* 0x040fe20000000004 */
[----:B------:R-:W-:Y:S01]  /*8b20*/  SYNCS.ARRIVE.TRANS64.RED.A1T0 RZ, [UR5], RZ ;  /* 0x000000ffffff79a7 */ /* 0x000fe20008100405 */
        /* <DEDUP_REMOVED lines=8> */
[----:B------:R-:W-:Y:S02]  /*8bb0*/  HADD2.F32 R71, -RZ, R71.H1_H1 ;  /* 0x30000047ff477230 */ /* 0x000fe40000004100 */
[C---:B------:R-:W-:Y:S01]  /*8bc0*/  FMUL R25, R47.reuse, R30 ;  /* 0x0000001e2f197220 */ /* 0x040fe20000400000 */
[C---:B------:R-:W-:Y:S01]  /*8bd0*/  FMUL R30, R47.reuse, R35 ;  /* 0x000000232f1e7220 */ /* 0x040fe20000400000 */
[----:B------:R-:W-:Y:S02]  /*8be0*/  HADD2.F32 R48, -RZ, R80.H1_H1 ;  /* 0x30000050ff307230 */ /* 0x000fe40000004100 */
[C---:B------:R-:W-:Y:S01]  /*8bf0*/  FMUL R6, R47.reuse, R6 ;  /* 0x000000062f067220 */ /* 0x040fe20000400000 */
[C---:B------:R-:W-:Y:S01]  /*8c00*/  FMUL R7, R47.reuse, R7 ;  /* 0x000000072f077220 */ /* 0x040fe20000400000 */
[--C-:B------:R-:W-:Y:S02]  /*8c10*/  HADD2.F32 R52, -RZ, R81.reuse.H0_H0 ;  /* 0x20000051ff347230 */ /* 0x100fe40000004100 */
[----:B------:R-:W-:Y:S01]  /*8c20*/  FMUL R10, R47, R10 ;  /* 0x0000000a2f0a7220 */ /* 0x000fe20000400000 */
[C---:B------:R-:W-:Y:S01]  /*8c30*/  FFMA R6, R49.reuse, R3, R6 ;  /* 0x0000000331067223 */ /* 0x040fe20000000006 */
[----:B------:R-:W-:Y:S02]  /*8c40*/  HADD2.F32 R53, -RZ, R81.H1_H1 ;  /* 0x30000051ff357230 */ /* 0x000fe40000004100 */
[C---:B------:R-:W-:Y:S01]  /*8c50*/  FFMA R7, R49.reuse, R48, R7 ;  /* 0x0000003031077223 */ /* 0x040fe20000000007 */
[C---:B------:R-:W-:Y:S01]  /*8c60*/  FFMA R8, R49.reuse, R50, R8 ;  /* 0x0000003231087223 */ /* 0x040fe20000000008 */
[C---:B------:R-:W-:Y:S01]  /*8c70*/  FFMA R9, R49.reuse, R51, R9 ;  /* 0x0000003331097223 */ /* 0x040fe20000000009 */
[----:B------:R-:W-:Y:S01]  /*8c80*/  FFMA R10, R49, R52, R10 ;  /* 0x00000034310a7223 */ /* 0x000fe2000000000a */
[--C-:B------:R-:W-:Y:S01]  /*8c90*/  HADD2.F32 R48, -RZ, R74.reuse.H0_H0 ;  /* 0x2000004aff307230 */ /* 0x100fe20000004100 */
[----:B------:R-:W-:Y:S01]  /*8ca0*/  F2FP.SATFINITE.E5M2.F32.PACK_AB_MERGE_C R77, R7, R6, RZ ;  /* 0x00000006074d723e */ /* 0x000fe200048060ff */
[C---:B------:R-:W-:Y:S01]  /*8cb0*/  FMUL R7, R47.reuse, R24 ;  /* 0x000000182f077220 */ /* 0x040fe20000400000 */
[C---:B------:R-:W-:Y:S01]  /*8cc0*/  FMUL R24, R47.reuse, R29 ;  /* 0x0000001d2f187220 */ /* 0x040fe20000400000 */
[C---:B------:R-:W-:Y:S01]  /*8cd0*/  FMUL R29, R47.reuse, R34 ;  /* 0x000000222f1d7220 */ /* 0x040fe20000400000 */
[----:B------:R-:W-:Y:S02]  /*8ce0*/  HADD2.F32 R74, -RZ, R74.H1_H1 ;  /* 0x3000004aff4a7230 */ /* 0x000fe40000004100 */
[C---:B------:R-:W-:Y:S01]  /*8cf0*/  FMUL R11, R47.reuse, R11 ;  /* 0x0000000b2f0b7220 */ /* 0x040fe20000400000 */
[--C-:B------:R-:W-:Y:S02]  /*8d00*/  HADD2.F32 R56, -RZ, R82.reuse.H0_H0 ;  /* 0x20000052ff387230 */ /* 0x100fe40000004100 */
[----:B------:R-:W-:Y:S01]  /*8d10*/  FMUL R14, R47, R14 ;  /* 0x0000000e2f0e7220 */ /* 0x000fe20000400000 */
[----:B------:R-:W-:Y:S02]  /*8d20*/  HADD2.F32 R57, -RZ, R82.H1_H1 ;  /* 0x30000052ff397230 */ /* 0x000fe40000004100 */
[C---:B------:R-:W-:Y:S01]  /*8d30*/  FFMA R11, R49.reuse, R53, R11 ;  /* 0x00000035310b7223 */ /* 0x040fe2000000000b */
[----:B------:R-:W-:Y:S01]  /*8d40*/  F2FP.F16.E5M2.UNPACK_B R86, R86.H1 ;  /* 0x00000056ff56723e */ /* 0x000fe200030004ff */
[C---:B------:R-:W-:Y:S01]  /*8d50*/  FFMA R12, R49.reuse, R54, R12 ;  /* 0x00000036310c7223 */ /* 0x040fe2000000000c */
[C---:B------:R-:W-:Y:S01]  /*8d60*/  FFMA R13, R49.reuse, R55, R13 ;  /* 0x00000037310d7223 */ /* 0x040fe2000000000d */
[----:B------:R-:W-:Y:S01]  /*8d70*/  F2FP.F16.E5M2.UNPACK_B R87, R87.H1 ;  /* 0x00000057ff57723e */ /* 0x000fe200030004ff */
[----:B------:R-:W-:Y:S01]  /*8d80*/  FFMA R14, R49, R56, R14 ;  /* 0x00000038310e7223 */ /* 0x000fe2000000000e */
[----:B------:R-:W-:Y:S01]  /*8d90*/  F2FP.SATFINITE.E5M2.F32.PACK_AB_MERGE_C R10, R11, R10, RZ ;  /* 0x0000000a0b0a723e */ /* 0x000fe200048060ff */
[C---:B------:R-:W-:Y:S01]  /*8da0*/  FMUL R15, R47.reuse, R15 ;  /* 0x0000000f2f0f7220 */ /* 0x040fe20000400000 */
[--C-:B------:R-:W-:Y:S02]  /*8db0*/  HADD2.F32 R60, -RZ, R83.reuse.H0_H0 ;  /* 0x20000053ff3c7230 */ /* 0x100fe40000004100 */
[----:B------:R-:W-:Y:S01]  /*8dc0*/  FMUL R18, R47, R18 ;  /* 0x000000122f127220 */ /* 0x000fe20000400000 */
[----:B------:R-:W-:Y:S02]  /*8dd0*/  HADD2.F32 R61, -RZ, R83.H1_H1 ;  /* 0x30000053ff3d7230 */ /* 0x000fe40000004100 */
[----:B------:R-:W-:Y:S01]  /*8de0*/  FFMA R15, R49, R57, R15 ;  /* 0x00000039310f7223 */ /* 0x000fe2000000000f */
[----:B------:R-:W-:Y:S01]  /*8df0*/  IADD3 R45, PT, PT, R45, 0x1, RZ ;  /* 0x000000012d2d7810 */ /* 0x000fe20007ffe0ff */
[C---:B------:R-:W-:Y:S01]  /*8e00*/  FFMA R16, R49.reuse, R58, R16 ;  /* 0x0000003a31107223 */ /* 0x040fe20000000010 */
        /* <DEDUP_REMOVED lines=8> */
[C---:B------:R-:W-:Y:S01]  /*8e90*/  FFMA R0, R49.reuse, R62, R0 ;  /* 0x0000003e31007223 */ /* 0x040fe20000000000 */
[C---:B------:R-:W-:Y:S01]  /*8ea0*/  FFMA R2, R49.reuse, R63, R2 ;  /* 0x0000003f31027223 */ /* 0x040fe20000000002 */
[--C-:B------:R-:W-:Y:S02]  /*8eb0*/  HADD2.F32 R68, -RZ, R85.reuse.H0_H0 ;  /* 0x20000055ff447230 */ /* 0x100fe40000004100 */
[----:B------:R-:W-:Y:S01]  /*8ec0*/  FFMA R3, R49, R64, R3 ;  /* 0x0000004031037223 */ /* 0x000fe20000000003 */
[----:B------:R-:W-:Y:S02]  /*8ed0*/  HADD2.F32 R69, -RZ, R85.H1_H1 ;  /* 0x30000055ff457230 */ /* 0x000fe40000004100 */
[C---:B------:R-:W-:Y:S01]  /*8ee0*/  FMUL R21, R47.reuse, R26 ;  /* 0x0000001a2f157220 */ /* 0x040fe20000400000 */
[----:B------:R-:W-:Y:S01]  /*8ef0*/  FMUL R22, R47, R27 ;  /* 0x0000001b2f167220 */ /* 0x000fe20000400000 */
[C---:B------:R-:W-:Y:S01]  /*8f00*/  FFMA R6, R49.reuse, R65, R6 ;  /* 0x0000004131067223 */ /* 0x040fe20000000006 */
[----:B------:R-:W-:Y:S01]  /*8f10*/  FFMA R7, R49, R66, R7 ;  /* 0x0000004231077223 */ /* 0x000fe20000000007 */
[----:B------:R-:W-:Y:S01]  /*8f20*/  FMUL R23, R47, R28 ;  /* 0x0000001c2f177220 */ /* 0x000fe20000400000 */
[C---:B------:R-:W-:Y:S01]  /*8f30*/  FFMA R20, R49.reuse, R67, R20 ;  /* 0x0000004331147223 */ /* 0x040fe20000000014 */
[--C-:B------:R-:W-:Y:S02]  /*8f40*/  HADD2.F32 R72, -RZ, R86.reuse.H0_H0 ;  /* 0x20000056ff487230 */ /* 0x100fe40000004100 */
[C---:B------:R-:W-:Y:S01]  /*8f50*/  FFMA R21, R49.reuse, R68, R21 ;  /* 0x0000004431157223 */ /* 0x040fe20000000015 */
[----:B------:R-:W-:Y:S02]  /*8f60*/  HADD2.F32 R73, -RZ, R86.H1_H1 ;  /* 0x30000056ff497230 */ /* 0x000fe40000004100 */
[----:B------:R-:W-:Y:S01]  /*8f70*/  FFMA R22, R49, R69, R22 ;  /* 0x0000004531167223 */ /* 0x000fe20000000016 */
[C---:B------:R-:W-:Y:S01]  /*8f80*/  FMUL R26, R47.reuse, R31 ;  /* 0x0000001f2f1a7220 */ /* 0x040fe20000400000 */
[----:B------:R-:W-:Y:S01]  /*8f90*/  FMUL R27, R47, R32 ;  /* 0x000000202f1b7220 */ /* 0x000fe20000400000 */
[----:B------:R-:W-:Y:S01]  /*8fa0*/  FFMA R23, R49, R70, R23 ;  /* 0x0000004631177223 */ /* 0x000fe20000000017 */
[----:B------:R-:W-:Y:S01]  /*8fb0*/  FMUL R28, R47, R33 ;  /* 0x000000212f1c7220 */ /* 0x000fe20000400000 */
[C---:B------:R-:W-:Y:S01]  /*8fc0*/  FFMA R24, R49.reuse, R71, R24 ;  /* 0x0000004731187223 */ /* 0x040fe20000000018 */
[--C-:B------:R-:W-:Y:S02]  /*8fd0*/  HADD2.F32 R75, -RZ, R87.reuse.H0_H0 ;  /* 0x20000057ff4b7230 */ /* 0x100fe40000004100 */
[C---:B------:R-:W-:Y:S01]  /*8fe0*/  FFMA R25, R49.reuse, R72, R25 ;  /* 0x0000004831197223 */ /* 0x040fe20000000019 */
[----:B------:R-:W-:Y:S02]  /*8ff0*/  HADD2.F32 R76, -RZ, R87.H1_H1 ;  /* 0x30000057ff4c7230 */ /* 0x000fe40000004100 */
[----:B------:R-:W-:Y:S01]  /*9000*/  FFMA R26, R49, R73, R26 ;  /* 0x00000049311a7223 */ /* 0x000fe2000000001a */
[----:B------:R-:W-:Y:S01]  /*9010*/  F2FP.SATFINITE.E5M2.F32.PACK_AB_MERGE_C R14, R15, R14, RZ ;  /* 0x0000000e0f0e723e */ /* 0x000fe200048060ff */
[----:B------:R-:W-:Y:S01]  /*9020*/  FFMA R27, R49, R48, R27 ;  /* 0x00000030311b7223 */ /* 0x000fe2000000001b */
[----:B------:R-:W-:Y:S01]  /*9030*/  F2FP.SATFINITE.E5M2.F32.PACK_AB_MERGE_C R18, R19, R18, RZ ;  /* 0x000000121312723e */ /* 0x000fe200048060ff */
[C---:B------:R-:W-:Y:S01]  /*9040*/  FFMA R28, R49.reuse, R74, R28 ;  /* 0x0000004a311c7223 */ /* 0x040fe2000000001c */
[C---:B------:R-:W-:Y:S01]  /*9050*/  FFMA R29, R49.reuse, R75, R29 ;  /* 0x0000004b311d7223 */ /* 0x040fe2000000001d */
[----:B------:R-:W-:Y:S01]  /*9060*/  FFMA R30, R49, R76, R30 ;  /* 0x0000004c311e7223 */ /* 0x000fe2000000001e */
[----:B------:R-:W-:Y:S02]  /*9070*/  F2FP.SATFINITE.E5M2.F32.PACK_AB_MERGE_C R32, R5, R4, R77 ;  /* 0x000000040520723e */ /* 0x000fe4000480604d */
[----:B------:R-:W-:Y:S02]  /*9080*/  F2FP.SATFINITE.E5M2.F32.PACK_AB_MERGE_C R33, R9, R8, R10 ;  /* 0x000000080921723e */ /* 0x000fe4000480600a */
        /* <DEDUP_REMOVED lines=10> */
[----:B------:R-:W-:Y:S05]  /*9130*/  F2FP.SATFINITE.E5M2.F32.PACK_AB_MERGE_C R7, R28, R27, R29 ;  /* 0x0000001b1c07723e */ /* 0x000fea000480601d */
        /* <DEDUP_REMOVED lines=18> */
.L_x_130:
[----:B------:R-:W-:Y:S05]  /*9260*/  BSYNC.RECONVERGENT B0 ;  /* 0x0000000000007941 */ /* 0x000fea0003800200 */
.L_x_129:
[----:B------:R-:W-:Y:S01]  /*9270*/  BAR.SYNC.DEFER_BLOCKING 0x1, 0x80 ;  /* 0x0042000000007b1d */ /* 0x000fe20000010000 */
[----:B------:R-:W-:Y:S01]  /*9280*/  ISETP.NE.AND P2, PT, R111, RZ, PT ;  /* 0x000000ff6f00720c */ /* 0x000fe20003f45270 */
[----:B------:R-:W-:Y:S01]  /*9290*/  IMAD.IADD R14, R43, 0x1, R94 ;  /* 0x000000012b0e7824 */ /* 0x000fe200078e025e */
[----:B------:R-:W-:Y:S01]  /*92a0*/  ISETP.NE.AND P0, PT, R112, 0x2, PT ;  /* 0x000000027000780c */ /* 0x000fe20003f05270 */
[----:B------:R-:W-:Y:S01]  /*92b0*/  IMAD.IADD R15, R44, 0x1, R95 ;  /* 0x000000012c0f7824 */ /* 0x000fe200078e025f */
[----:B------:R-:W-:Y:S02]  /*92c0*/  ISETP.NE.AND P1, PT, R45, 0x4, PT ;  /* 0x000000042d00780c */ /* 0x000fe40003f25270 */
[----:B------:R-:W-:Y:S02]  /*92d0*/  SEL R2, RZ, 0x1, P0 ;  /* 0x00000001ff027807 */ /* 0x000fe40000000000 */
[----:B------:R-:W-:Y:S02]  /*92e0*/  SEL R0, RZ, 0x1, P1 ;  /* 0x00000001ff007807 */ /* 0x000fe40000800000 */
[----:B------:R-:W-:Y:S02]  /*92f0*/  LOP3.LUT R106, R106, R2, RZ, 0x3c, !PT ;  /* 0x000000026a6a7212 */ /* 0x000fe400078e3cff */
[----:B------:R-:W-:Y:S02]  /*9300*/  LOP3.LUT R107, R107, R0, RZ, 0x3c, !PT ;  /* 0x000000006b6b7212 */ /* 0x000fe400078e3cff */
[----:B------:R-:W-:Y:S02]  /*9310*/  @P2 R2UR UR36, R103 ;  /* 0x00000000672422ca */ /* 0x000fe400000e0000 */
[----:B------:R-:W-:Y:S02]  /*9320*/  SEL R112, R112, RZ, P0 ;  /* 0x000000ff70707207 */ /* 0x000fe40000000000 */
[----:B------:R-:W-:Y:S01]  /*9330*/  SEL R45, R45, RZ, P1 ;  /* 0x000000ff2d2d7207 */ /* 0x000fe20000800000 */
[----:B------:R-:W-:Y:S10]  /*9340*/  @P2 BRA `(.L_x_131) ;  /* 0xffffffbc00382947 */ /* 0x000ff4000383ffff */
[----:B------:R-:W-:Y:S05]  /*9350*/  EXIT ;  /* 0x000000000000794d */ /* 0x000fea0003800000 */
.L_x_20:
[----:B--2---:R2:W1:Y:S02]  /*9360*/  SYNCS.PHASECHK.TRANS64.TRYWAIT P0, [R2+URZ+0x160], R3 ;  /* 0x00016003020075a7 */ /* 0x00446400080011ff */
[----:B-1----:R-:W-:Y:S05]  /*9370*/  @!P0 NANOSLEEP.SYNCS 0x989680 ;  /* 0x009896800000895d */ /* 0x002fea0003900000 */
[----:B------:R-:W1:Y:S02]  /*9380*/  @!P0 SYNCS.PHASECHK.TRANS64 P0, [R2+URZ+0x160], R3 ;  /* 0x00016003020085a7 */ /* 0x000e6400080010ff */
[----:B-1----:R-:W-:Y:S05]  /*9390*/  @!P0 BRA `(.L_x_20) ;  /* 0xfffffffc00f08947 */ /* 0x002fea000383ffff */
[----:B------:R-:W-:Y:S05]  /*93a0*/  BRA `(.L_x_132) ;  /* 0xffffff8000c87947 */ /* 0x000fea000383ffff */
.L_x_23:
[----:B-1----:R-:W-:-:S07]  /*93b0*/  MOV R2, UR33 ;  /* 0x0000002100027c02 */ /* 0x002fce0008000f00 */
.L_x_133:
[----:B-1----:R1:W2:Y:S02]  /*93c0*/  SYNCS.PHASECHK.TRANS64.TRYWAIT P0, [R2+URZ+0x50], R4 ;  /* 0x00005004020075a7 */ /* 0x0022a400080011ff */
[----:B--2---:R-:W-:Y:S05]  /*93d0*/  @!P0 NANOSLEEP.SYNCS 0x989680 ;  /* 0x009896800000895d */ /* 0x004fea0003900000 */
[----:B------:R-:W2:Y:S02]  /*93e0*/  @!P0 SYNCS.PHASECHK.TRANS64 P0, [R2+URZ+0x50], R4 ;  /* 0x00005004020085a7 */ /* 0x000ea400080010ff */
[----:B--2---:R-:W-:Y:S05]  /*93f0*/  @!P0 BRA `(.L_x_133) ;  /* 0xfffffffc00f08947 */ /* 0x004fea000383ffff */
[----:B------:R-:W-:Y:S05]  /*9400*/  BRA `(.L_x_22) ;  /* 0xffffff8400187947 */ /* 0x000fea000383ffff */
.L_x_29:
[----:B-1----:R-:W-:-:S07]  /*9410*/  MOV R2, UR17 ;  /* 0x0000001100027c02 */ /* 0x002fce0008000f00 */
.L_x_134:
[----:B-1----:R1:W2:Y:S02]  /*9420*/  SYNCS.PHASECHK.TRANS64.TRYWAIT P0, [R2+URZ+0x50], R4 ;  /* 0x00005004020075a7 */ /* 0x0022a400080011ff */
[----:B--2---:R-:W-:Y:S05]  /*9430*/  @!P0 NANOSLEEP.SYNCS 0x989680 ;  /* 0x009896800000895d */ /* 0x004fea0003900000 */
[----:B------:R-:W2:Y:S02]  /*9440*/  @!P0 SYNCS.PHASECHK.TRANS64 P0, [R2+URZ+0x50], R4 ;  /* 0x00005004020085a7 */ /* 0x000ea400080010ff */
[----:B--2---:R-:W-:Y:S05]  /*9450*/  @!P0 BRA `(.L_x_134) ;  /* 0xfffffffc00f08947 */ /* 0x004fea000383ffff */
[----:B------:R-:W-:Y:S05]  /*9460*/  BRA `(.L_x_28) ;  /* 0xffffff8400c07947 */ /* 0x000fea000383ffff */
.L_x_33:
[----:B-1----:R1:W2:Y:S02]  /*9470*/  SYNCS.PHASECHK.TRANS64.TRYWAIT P0, [R2+URZ+0xf0], R3 ;  /* 0x0000f003020075a7 */ /* 0x0022a400080011ff */
[----:B--2---:R-:W-:Y:S05]  /*9480*/  @!P0 NANOSLEEP.SYNCS 0x989680 ;  /* 0x009896800000895d */ /* 0x004fea0003900000 */
[----:B------:R-:W2:Y:S02]  /*9490*/  @!P0 SYNCS.PHASECHK.TRANS64 P0, [R2+URZ+0xf0], R3 ;  /* 0x0000f003020085a7 */ /* 0x000ea400080010ff */
[----:B--2---:R-:W-:Y:S05]  /*94a0*/  @!P0 BRA `(.L_x_33) ;  /* 0xfffffffc00f08947 */ /* 0x004fea000383ffff */
[----:B------:R-:W-:Y:S05]  /*94b0*/  BRA `(.L_x_135) ;  /* 0xffffff8800507947 */ /* 0x000fea000383ffff */
.L_x_37:
[----:B----4-:R-:W-:-:S07]  /*94c0*/  MOV R0, UR5 ;  /* 0x0000000500007c02 */ /* 0x010fce0008000f00 */
.L_x_136:
[----:B-1----:R1:W2:Y:S02]  /*94d0*/  SYNCS.PHASECHK.TRANS64.TRYWAIT P0, [R0+URZ], R2 ;  /* 0x00000002000075a7 */ /* 0x0022a400080011ff */
[----:B--2---:R-:W-:Y:S05]  /*94e0*/  @!P0 NANOSLEEP.SYNCS 0x989680 ;  /* 0x009896800000895d */ /* 0x004fea0003900000 */
[----:B------:R-:W2:Y:S02]  /*94f0*/  @!P0 SYNCS.PHASECHK.TRANS64 P0, [R0+URZ], R2 ;  /* 0x00000002000085a7 */ /* 0x000ea400080010ff */
[----:B--2---:R-:W-:Y:S05]  /*9500*/  @!P0 BRA `(.L_x_136) ;  /* 0xfffffffc00f08947 */ /* 0x004fea000383ffff */
[----:B------:R-:W-:Y:S05]  /*9510*/  BRA `(.L_x_137) ;  /* 0xffffff8c00c07947 */ /* 0x000fea000383ffff */
.L_x_38:
[----:B----4-:R-:W-:-:S07]  /*9520*/  MOV R0, UR5 ;  /* 0x0000000500007c02 */ /* 0x010fce0008000f00 */
.L_x_138:
[----:B-1----:R1:W2:Y:S02]  /*9530*/  SYNCS.PHASECHK.TRANS64.TRYWAIT P0, [R0+URZ], R3 ;  /* 0x00000003000075a7 */ /* 0x0022a400080011ff */
[----:B--2---:R-:W-:Y:S05]  /*9540*/  @!P0 NANOSLEEP.SYNCS 0x989680 ;  /* 0x009896800000895d */ /* 0x004fea0003900000 */
[----:B------:R-:W2:Y:S02]  /*9550*/  @!P0 SYNCS.PHASECHK.TRANS64 P0, [R0+URZ], R3 ;  /* 0x00000003000085a7 */ /* 0x000ea400080010ff */
[----:B--2---:R-:W-:Y:S05]  /*9560*/  @!P0 BRA `(.L_x_138) ;  /* 0xfffffffc00f08947 */ /* 0x004fea000383ffff */
[----:B------:R-:W-:Y:S05]  /*9570*/  BRA `(.L_x_139) ;  /* 0xffffff8c00cc7947 */ /* 0x000fea000383ffff */
.L_x_39:
[----:B----4-:R-:W-:-:S07]  /*9580*/  MOV R0, UR5 ;  /* 0x0000000500007c02 */ /* 0x010fce0008000f00 */
.L_x_140:
[----:B-1----:R1:W2:Y:S02]  /*9590*/  SYNCS.PHASECHK.TRANS64.TRYWAIT P0, [R0+URZ], R3 ;  /* 0x00000003000075a7 */ /* 0x0022a400080011ff */
[----:B--2---:R-:W-:Y:S05]  /*95a0*/  @!P0 NANOSLEEP.SYNCS 0x989680 ;  /* 0x009896800000895d */ /* 0x004fea0003900000 */
[----:B------:R-:W2:Y:S02]  /*95b0*/  @!P0 SYNCS.PHASECHK.TRANS64 P0, [R0+URZ], R3 ;  /* 0x00000003000085a7 */ /* 0x000ea400080010ff */
[----:B--2---:R-:W-:Y:S05]  /*95c0*/  @!P0 BRA `(.L_x_140) ;  /* 0xfffffffc00f08947 */ /* 0x004fea000383ffff */
[----:B------:R-:W-:Y:S05]  /*95d0*/  BRA `(.L_x_141) ;  /* 0xffffff8c00d87947 */ /* 0x000fea000383ffff */
.L_x_40:
[----:B----4-:R-:W-:-:S07]  /*95e0*/  MOV R0, UR5 ;  /* 0x0000000500007c02 */ /* 0x010fce0008000f00 */
.L_x_142:
[----:B-1----:R1:W2:Y:S02]  /*95f0*/  SYNCS.PHASECHK.TRANS64.TRYWAIT P0, [R0+URZ], R3 ;  /* 0x00000003000075a7 */ /* 0x0022a400080011ff */
[----:B--2---:R-:W-:Y:S05]  /*9600*/  @!P0 NANOSLEEP.SYNCS 0x989680 ;  /* 0x009896800000895d */ /* 0x004fea0003900000 */
[----:B------:R-:W2:Y:S02]  /*9610*/  @!P0 SYNCS.PHASECHK.TRANS64 P0, [R0+URZ], R3 ;  /* 0x00000003000085a7 */ /* 0x000ea400080010ff */
[----:B--2---:R-:W-:Y:S05]  /*9620*/  @!P0 BRA `(.L_x_142) ;  /* 0xfffffffc00f08947 */ /* 0x004fea000383ffff */
[----:B------:R-:W-:Y:S05]  /*9630*/  BRA `(.L_x_143) ;  /* 0xffffff8c00e47947 */ /* 0x000fea000383ffff */
.L_x_41:
[----:B----4-:R-:W-:-:S07]  /*9640*/  MOV R0, UR5 ;  /* 0x0000000500007c02 */ /* 0x010fce0008000f00 */
.L_x_144:
[----:B-1----:R1:W2:Y:S02]  /*9650*/  SYNCS.PHASECHK.TRANS64.TRYWAIT P0, [R0+URZ], R3 ;  /* 0x00000003000075a7 */ /* 0x0022a400080011ff */
[----:B--2---:R-:W-:Y:S05]  /*9660*/  @!P0 NANOSLEEP.SYNCS 0x989680 ;  /* 0x009896800000895d */ /* 0x004fea0003900000 */
[----:B------:R-:W2:Y:S02]  /*9670*/  @!P0 SYNCS.PHASECHK.TRANS64 P0, [R0+URZ], R3 ;  /* 0x00000003000085a7 */ /* 0x000ea400080010ff */
[----:B--2---:R-:W-:Y:S05]  /*9680*/  @!P0 BRA `(.L_x_144) ;  /* 0xfffffffc00f08947 */ /* 0x004fea000383ffff */
[----:B------:R-:W-:Y:S05]  /*9690*/  BRA `(.L_x_145) ;  /* 0xffffff8c00f07947 */ /* 0x000fea000383ffff */
.L_x_42:
[----:B----4-:R-:W-:-:S07]  /*96a0*/  MOV R0, UR5 ;  /* 0x0000000500007c02 */ /* 0x010fce0008000f00 */
.L_x_146:
[----:B-1----:R1:W2:Y:S02]  /*96b0*/  SYNCS.PHASECHK.TRANS64.TRYWAIT P0, [R0+URZ], R3 ;  /* 0x00000003000075a7 */ /* 0x0022a400080011ff */
[----:B--2---:R-:W-:Y:S05]  /*96c0*/  @!P0 NANOSLEEP.SYNCS 0x989680 ;  /* 0x009896800000895d */ /* 0x004fea0003900000 */
[----:B------:R-:W2:Y:S02]  /*96d0*/  @!P0 SYNCS.PHASECHK.TRANS64 P0, [R0+URZ], R3 ;  /* 0x00000003000085a7 */ /* 0x000ea400080010ff */
[----:B--2---:R-:W-:Y:S05]  /*96e0*/  @!P0 BRA `(.L_x_146) ;  /* 0xfffffffc00f08947 */ /* 0x004fea000383ffff */
[----:B------:R-:W-:Y:S05]  /*96f0*/  BRA `(.L_x_147) ;  /* 0xffffff8c00fc7947 */ /* 0x000fea000383ffff */
.L_x_43:
[----:B----4-:R-:W-:-:S07]  /*9700*/  MOV R0, UR5 ;  /* 0x0000000500007c02 */ /* 0x010fce0008000f00 */
.L_x_148:
[----:B-1----:R1:W2:Y:S02]  /*9710*/  SYNCS.PHASECHK.TRANS64.TRYWAIT P0, [R0+URZ], R3 ;  /* 0x00000003000075a7 */ /* 0x0022a400080011ff */
[----:B--2---:R-:W-:Y:S05]  /*9720*/  @!P0 NANOSLEEP.SYNCS 0x989680 ;  /* 0x009896800000895d */ /* 0x004fea0003900000 */
[----:B------:R-:W2:Y:S02]  /*9730*/  @!P0 SYNCS.PHASECHK.TRANS64 P0, [R0+URZ], R3 ;  /* 0x00000003000085a7 */ /* 0x000ea400080010ff */
[----:B--2---:R-:W-:Y:S05]  /*9740*/  @!P0 BRA `(.L_x_148) ;  /* 0xfffffffc00f08947 */ /* 0x004fea000383ffff */
[----:B------:R-:W-:Y:S05]  /*9750*/  BRA `(.L_x_149) ;  /* 0xffffff9000087947 */ /* 0x000fea000383ffff */
.L_x_44:
[----:B----4-:R-:W-:-:S07]  /*9760*/  MOV R0, UR5 ;  /* 0x0000000500007c02 */ /* 0x010fce0008000f00 */
.L_x_150:
[----:B-1----:R1:W2:Y:S02]  /*9770*/  SYNCS.PHASECHK.TRANS64.TRYWAIT P0, [R0+URZ], R3 ;  /* 0x00000003000075a7 */ /* 0x0022a400080011ff */
[----:B--2---:R-:W-:Y:S05]  /*9780*/  @!P0 NANOSLEEP.SYNCS 0x989680 ;  /* 0x009896800000895d */ /* 0x004fea0003900000 */
[----:B------:R-:W2:Y:S02]  /*9790*/  @!P0 SYNCS.PHASECHK.TRANS64 P0, [R0+URZ], R3 ;  /* 0x00000003000085a7 */ /* 0x000ea400080010ff */
[----:B--2---:R-:W-:Y:S05]  /*97a0*/  @!P0 BRA `(.L_x_150) ;  /* 0xfffffffc00f08947 */ /* 0x004fea000383ffff */
[----:B------:R-:W-:Y:S05]  /*97b0*/  BRA `(.L_x_151) ;  /* 0xffffff9000147947 */ /* 0x000fea000383ffff */
.L_x_45:
[----:B----4-:R-:W-:-:S07]  /*97c0*/  MOV R0, UR5 ;  /* 0x0000000500007c02 */ /* 0x010fce0008000f00 */
.L_x_152:
[----:B-1----:R1:W2:Y:S02]  /*97d0*/  SYNCS.PHASECHK.TRANS64.TRYWAIT P0, [R0+URZ], R3 ;  /* 0x00000003000075a7 */ /* 0x0022a400080011ff */
[----:B--2---:R-:W-:Y:S05]  /*97e0*/  @!P0 NANOSLEEP.SYNCS 0x989680 ;  /* 0x009896800000895d */ /* 0x004fea0003900000 */
[----:B------:R-:W2:Y:S02]  /*97f0*/  @!P0 SYNCS.PHASECHK.TRANS64 P0, [R0+URZ], R3 ;  /* 0x00000003000085a7 */ /* 0x000ea400080010ff */
[----:B--2---:R-:W-:Y:S05]  /*9800*/  @!P0 BRA `(.L_x_152) ;  /* 0xfffffffc00f08947 */ /* 0x004fea000383ffff */
[----:B------:R-:W-:Y:S05]  /*9810*/  BRA `(.L_x_153) ;  /* 0xffffff9000207947 */ /* 0x000fea000383ffff */
.L_x_48:
[----:B-1----:R1:W2:Y:S02]  /*9820*/  SYNCS.PHASECHK.TRANS64.TRYWAIT P0, [R0+URZ+0x150], R4 ;  /* 0x00015004000075a7 */ /* 0x0022a400080011ff */
[----:B--2---:R-:W-:Y:S05]  /*9830*/  @!P0 NANOSLEEP.SYNCS 0x989680 ;  /* 0x009896800000895d */ /* 0x004fea0003900000 */
[----:B------:R-:W2:Y:S02]  /*9840*/  @!P0 SYNCS.PHASECHK.TRANS64 P0, [R0+URZ+0x150], R4 ;  /* 0x00015004000085a7 */ /* 0x000ea400080010ff */
[----:B--2---:R-:W-:Y:S05]  /*9850*/  @!P0 BRA `(.L_x_48) ;  /* 0xfffffffc00f08947 */ /* 0x004fea000383ffff */
[----:B------:R-:W-:Y:S05]  /*9860*/  BRA `(.L_x_154) ;  /* 0xffffff90007c7947 */ /* 0x000fea000383ffff */
.L_x_49:
[----:B------:R-:W-:-:S07]  /*9870*/  MOV R0, UR5 ;  /* 0x0000000500007c02 */ /* 0x000fce0008000f00 */
.L_x_155:
[----:B-1----:R1:W2:Y:S02]  /*9880*/  SYNCS.PHASECHK.TRANS64.TRYWAIT P0, [R0+URZ+0x100], R5 ;  /* 0x00010005000075a7 */ /* 0x0022a400080011ff */
[----:B--2---:R-:W-:Y:S05]  /*9890*/  @!P0 NANOSLEEP.SYNCS 0x989680 ;  /* 0x009896800000895d */ /* 0x004fea0003900000 */
[----:B------:R-:W2:Y:S02]  /*98a0*/  @!P0 SYNCS.PHASECHK.TRANS64 P0, [R0+URZ+0x100], R5 ;  /* 0x00010005000085a7 */ /* 0x000ea400080010ff */
[----:B--2---:R-:W-:Y:S05]  /*98b0*/  @!P0 BRA `(.L_x_155) ;  /* 0xfffffffc00f08947 */ /* 0x004fea000383ffff */
[----:B------:R-:W-:Y:S05]  /*98c0*/  BRA `(.L_x_156) ;  /* 0xffffff90008c7947 */ /* 0x000fea000383ffff */
.L_x_50:
[----:B-1----:R1:W2:Y:S02]  /*98d0*/  SYNCS.PHASECHK.TRANS64.TRYWAIT P1, [R0+URZ+0xf0], R4 ;  /* 0x0000f004000075a7 */ /* 0x0022a400080211ff */
[----:B--2---:R-:W-:Y:S05]  /*98e0*/  @!P1 NANOSLEEP.SYNCS 0x989680 ;  /* 0x009896800000995d */ /* 0x004fea0003900000 */
[----:B------:R-:W2:Y:S02]  /*98f0*/  @!P1 SYNCS.PHASECHK.TRANS64 P1, [R0+URZ+0xf0], R4 ;  /* 0x0000f004000095a7 */ /* 0x000ea400080210ff */
[----:B--2---:R-:W-:Y:S05]  /*9900*/  @!P1 BRA `(.L_x_50) ;  /* 0xfffffffc00f09947 */ /* 0x004fea000383ffff */
[----:B------:R-:W-:Y:S05]  /*9910*/  BRA `(.L_x_157) ;  /* 0xffffff9000bc7947 */ /* 0x000fea000383ffff */
.L_x_53:
[----:B------:R-:W-:-:S07]  /*9920*/  MOV R0, UR5 ;  /* 0x0000000500007c02 */ /* 0x000fce0008000f00 */
.L_x_158:
[----:B-1----:R1:W2:Y:S02]  /*9930*/  SYNCS.PHASECHK.TRANS64.TRYWAIT P0, [R0+URZ+0x100], R2 ;  /* 0x00010002000075a7 */ /* 0x0022a400080011ff */
[----:B--2---:R-:W-:Y:S05]  /*9940*/  @!P0 NANOSLEEP.SYNCS 0x989680 ;  /* 0x009896800000895d */ /* 0x004fea0003900000 */
[----:B------:R-:W2:Y:S02]  /*9950*/  @!P0 SYNCS.PHASECHK.TRANS64 P0, [R0+URZ+0x100], R2 ;  /* 0x00010002000085a7 */ /* 0x000ea400080010ff */
[----:B--2---:R-:W-:Y:S05]  /*9960*/  @!P0 BRA `(.L_x_158) ;  /* 0xfffffffc00f08947 */ /* 0x004fea000383ffff */
[----:B------:R-:W-:Y:S05]  /*9970*/  BRA `(.L_x_52) ;  /* 0xffffff9400107947 */ /* 0x000fea000383ffff */
.L_x_60:
[----:B-1----:R1:W2:Y:S02]  /*9980*/  SYNCS.PHASECHK.TRANS64.TRYWAIT P1, [R0+URZ+0xf0], R2 ;  /* 0x0000f002000075a7 */ /* 0x0022a400080211ff */
[----:B--2---:R-:W-:Y:S05]  /*9990*/  @!P1 NANOSLEEP.SYNCS 0x989680 ;  /* 0x009896800000995d */ /* 0x004fea0003900000 */
[----:B------:R-:W2:Y:S02]  /*99a0*/  @!P1 SYNCS.PHASECHK.TRANS64 P1, [R0+URZ+0xf0], R2 ;  /* 0x0000f002000095a7 */ /* 0x000ea400080210ff */
[----:B--2---:R-:W-:Y:S05]  /*99b0*/  @!P1 BRA `(.L_x_60) ;  /* 0xfffffffc00f09947 */ /* 0x004fea000383ffff */
[----:B------:R-:W-:Y:S05]  /*99c0*/  BRA `(.L_x_159) ;  /* 0xffffff9800707947 */ /* 0x000fea000383ffff */
.L_x_61:
[----:B------:R-:W-:-:S07]  /*99d0*/  MOV R2, UR8 ;  /* 0x0000000800027c02 */ /* 0x000fce0008000f00 */
.L_x_160:
[----:B-1----:R1:W2:Y:S02]  /*99e0*/  SYNCS.PHASECHK.TRANS64.TRYWAIT P0, [R2+URZ+0x130], R0 ;  /* 0x00013000020075a7 */ /* 0x0022a400080011ff */
[----:B--2---:R-:W-:Y:S05]  /*99f0*/  @!P0 NANOSLEEP.SYNCS 0x989680 ;  /* 0x009896800000895d */ /* 0x004fea0003900000 */
[----:B------:R-:W2:Y:S02]  /*9a00*/  @!P0 SYNCS.PHASECHK.TRANS64 P0, [R2+URZ+0x130], R0 ;  /* 0x00013000020085a7 */ /* 0x000ea400080010ff */
[----:B--2---:R-:W-:Y:S05]  /*9a10*/  @!P0 BRA `(.L_x_160) ;  /* 0xfffffffc00f08947 */ /* 0x004fea000383ffff */
[----:B------:R-:W-:Y:S05]  /*9a20*/  BRA `(.L_x_161) ;  /* 0xffffff9800c07947 */ /* 0x000fea000383ffff */
.L_x_64:
[----:B------:R-:W-:Y:S07]  /*9a30*/  MOV R0, UR7 ;  /* 0x0000000700007c02 */ /* 0x000fee0008000f00 */
.L_x_162:
[----:B-1----:R1:W2:Y:S02]  /*9a40*/  SYNCS.PHASECHK.TRANS64.TRYWAIT P0, [R0+URZ], R2 ;  /* 0x00000002000075a7 */ /* 0x0022a400080011ff */
[----:B--2---:R-:W-:Y:S05]  /*9a50*/  @!P0 NANOSLEEP.SYNCS 0x989680 ;  /* 0x009896800000895d */ /* 0x004fea0003900000 */
[----:B------:R-:W2:Y:S02]  /*9a60*/  @!P0 SYNCS.PHASECHK.TRANS64 P0, [R0+URZ], R2 ;  /* 0x00000002000085a7 */ /* 0x000ea400080010ff */
[----:B--2---:R-:W-:Y:S05]  /*9a70*/  @!P0 BRA `(.L_x_162) ;  /* 0xfffffffc00f08947 */ /* 0x004fea000383ffff */
[----:B------:R-:W-:Y:S05]  /*9a80*/  BRA `(.L_x_63) ;  /* 0xffffff9800dc7947 */ /* 0x000fea000383ffff */
.L_x_67:
[----:B------:R-:W-:-:S07]  /*9a90*/  MOV R0, UR5 ;  /* 0x0000000500007c02 */ /* 0x000fce0008000f00 */
.L_x_163:
[----:B--2---:R2:W3:Y:S02]  /*9aa0*/  SYNCS.PHASECHK.TRANS64.TRYWAIT P0, [R0+URZ], R2 ;  /* 0x00000002000075a7 */ /* 0x0044e400080011ff */
[----:B---3--:R-:W-:Y:S05]  /*9ab0*/  @!P0 NANOSLEEP.SYNCS 0x989680 ;  /* 0x009896800000895d */ /* 0x008fea0003900000 */
[----:B------:R-:W3:Y:S02]  /*9ac0*/  @!P0 SYNCS.PHASECHK.TRANS64 P0, [R0+URZ], R2 ;  /* 0x00000002000085a7 */ /* 0x000ee400080010ff */
[----:B---3--:R-:W-:Y:S05]  /*9ad0*/  @!P0 BRA `(.L_x_163) ;  /* 0xfffffffc00f08947 */ /* 0x008fea000383ffff */
[----:B------:R-:W-:Y:S05]  /*9ae0*/  BRA `(.L_x_164) ;  /* 0xffffff9c00907947 */ /* 0x000fea000383ffff */
.L_x_68:
[----:B------:R-:W-:-:S07]  /*9af0*/  MOV R0, UR5 ;  /* 0x0000000500007c02 */ /* 0x000fce0008000f00 */
.L_x_165:
[----:B-1----:R1:W2:Y:S02]  /*9b00*/  SYNCS.PHASECHK.TRANS64.TRYWAIT P0, [R0+URZ], R3 ;  /* 0x00000003000075a7 */ /* 0x0022a400080011ff */
[----:B--2---:R-:W-:Y:S05]  /*9b10*/  @!P0 NANOSLEEP.SYNCS 0x989680 ;  /* 0x009896800000895d */ /* 0x004fea0003900000 */
[----:B------:R-:W2:Y:S02]  /*9b20*/  @!P0 SYNCS.PHASECHK.TRANS64 P0, [R0+URZ], R3 ;  /* 0x00000003000085a7 */ /* 0x000ea400080010ff */
[----:B--2---:R-:W-:Y:S05]  /*9b30*/  @!P0 BRA `(.L_x_165) ;  /* 0xfffffffc00f08947 */ /* 0x004fea000383ffff */
[----:B------:R-:W-:Y:S05]  /*9b40*/  BRA `(.L_x_166) ;  /* 0xffffff9c009c7947 */ /* 0x000fea000383ffff */
.L_x_69:
[----:B------:R-:W-:-:S07]  /*9b50*/  MOV R0, UR5 ;  /* 0x0000000500007c02 */ /* 0x000fce0008000f00 */
.L_x_167:
[----:B-1----:R1:W2:Y:S02]  /*9b60*/  SYNCS.PHASECHK.TRANS64.TRYWAIT P0, [R0+URZ], R3 ;  /* 0x00000003000075a7 */ /* 0x0022a400080011ff */
[----:B--2---:R-:W-:Y:S05]  /*9b70*/  @!P0 NANOSLEEP.SYNCS 0x989680 ;  /* 0x009896800000895d */ /* 0x004fea0003900000 */
[----:B------:R-:W2:Y:S02]  /*9b80*/  @!P0 SYNCS.PHASECHK.TRANS64 P0, [R0+URZ], R3 ;  /* 0x00000003000085a7 */ /* 0x000ea400080010ff */
[----:B--2---:R-:W-:Y:S05]  /*9b90*/  @!P0 BRA `(.L_x_167) ;  /* 0xfffffffc00f08947 */ /* 0x004fea000383ffff */
[----:B------:R-:W-:Y:S05]  /*9ba0*/  BRA `(.L_x_168) ;  /* 0xffffff9c00a87947 */ /* 0x000fea000383ffff */
.L_x_70:
[----:B-1----:R-:W-:-:S07]  /*9bb0*/  MOV R0, UR7 ;  /* 0x0000000700007c02 */ /* 0x002fce0008000f00 */
.L_x_169:
[----:B-1----:R1:W2:Y:S02]  /*9bc0*/  SYNCS.PHASECHK.TRANS64.TRYWAIT P0, [R0+URZ], R2 ;  /* 0x00000002000075a7 */ /* 0x0022a400080011ff */
[----:B--2---:R-:W-:Y:S05]  /*9bd0*/  @!P0 NANOSLEEP.SYNCS 0x989680 ;  /* 0x009896800000895d */ /* 0x004fea0003900000 */
[----:B------:R-:W2:Y:S02]  /*9be0*/  @!P0 SYNCS.PHASECHK.TRANS64 P0, [R0+URZ], R2 ;  /* 0x00000002000085a7 */ /* 0x000ea400080010ff */
[----:B--2---:R-:W-:Y:S05]  /*9bf0*/  @!P0 BRA `(.L_x_169) ;  /* 0xfffffffc00f08947 */ /* 0x004fea000383ffff */
[----:B------:R-:W-:Y:S05]  /*9c00*/  BRA `(.L_x_170) ;  /* 0xffffff9c00b47947 */ /* 0x000fea000383ffff */
.L_x_75:
[----:B--2---:R2:W3:Y:S02]  /*9c10*/  SYNCS.PHASECHK.TRANS64.TRYWAIT P0, [R0+URZ+0xf0], R2 ;  /* 0x0000f002000075a7 */ /* 0x0044e400080011ff */
[----:B---3--:R-:W-:Y:S05]  /*9c20*/  @!P0 NANOSLEEP.SYNCS 0x989680 ;  /* 0x009896800000895d */ /* 0x008fea0003900000 */
[----:B------:R-:W3:Y:S02]  /*9c30*/  @!P0 SYNCS.PHASECHK.TRANS64 P0, [R0+URZ+0xf0], R2 ;  /* 0x0000f002000085a7 */ /* 0x000ee400080010ff */
[----:B---3--:R-:W-:Y:S05]  /*9c40*/  @!P0 BRA `(.L_x_75) ;  /* 0xfffffffc00f08947 */ /* 0x008fea000383ffff */
[----:B------:R-:W-:Y:S05]  /*9c50*/  BRA `(.L_x_171) ;  /* 0xffffffa000c07947 */ /* 0x000fea000383ffff */
.L_x_78:
[----:B------:R-:W-:Y:S07]  /*9c60*/  MOV R0, UR7 ;  /* 0x0000000700007c02 */ /* 0x000fee0008000f00 */
.L_x_172:
[----:B--2---:R2:W3:Y:S02]  /*9c70*/  SYNCS.PHASECHK.TRANS64.TRYWAIT P0, [R0+URZ+0xe8], R2 ;  /* 0x0000e802000075a7 */ /* 0x0044e400080011ff */
[----:B---3--:R-:W-:Y:S05]  /*9c80*/  @!P0 NANOSLEEP.SYNCS 0x989680 ;  /* 0x009896800000895d */ /* 0x008fea0003900000 */
[----:B------:R-:W3:Y:S02]  /*9c90*/  @!P0 SYNCS.PHASECHK.TRANS64 P0, [R0+URZ+0xe8], R2 ;  /* 0x0000e802000085a7 */ /* 0x000ee400080010ff */
[----:B---3--:R-:W-:Y:S05]  /*9ca0*/  @!P0 BRA `(.L_x_172) ;  /* 0xfffffffc00f08947 */ /* 0x008fea000383ffff */
[----:B------:R-:W-:Y:S05]  /*9cb0*/  BRA `(.L_x_77) ;  /* 0xffffffa400a07947 */ /* 0x000fea000383ffff */
.L_x_81:
[----:B------:R-:W-:Y:S07]  /*9cc0*/  MOV R0, UR7 ;  /* 0x0000000700007c02 */ /* 0x000fee0008000f00 */
.L_x_173:
[----:B-1----:R1:W2:Y:S02]  /*9cd0*/  SYNCS.PHASECHK.TRANS64.TRYWAIT P0, [R0+URZ+0xc0], R14 ;  /* 0x0000c00e000075a7 */ /* 0x0022a400080011ff */
[----:B--2---:R-:W-:Y:S05]  /*9ce0*/  @!P0 NANOSLEEP.SYNCS 0x989680 ;  /* 0x009896800000895d */ /* 0x004fea0003900000 */
[----:B------:R-:W2:Y:S02]  /*9cf0*/  @!P0 SYNCS.PHASECHK.TRANS64 P0, [R0+URZ+0xc0], R14 ;  /* 0x0000c00e000085a7 */ /* 0x000ea400080010ff */
[----:B--2---:R-:W-:Y:S05]  /*9d00*/  @!P0 BRA `(.L_x_173) ;  /* 0xfffffffc00f08947 */ /* 0x004fea000383ffff */
[----:B------:R-:W-:Y:S05]  /*9d10*/  BRA `(.L_x_174) ;  /* 0xffffffa800187947 */ /* 0x000fea000383ffff */
.L_x_82:
[----:B------:R-:W-:Y:S07]  /*9d20*/  MOV R0, UR7 ;  /* 0x0000000700007c02 */ /* 0x000fee0008000f00 */
.L_x_175:
[----:B-1----:R1:W2:Y:S02]  /*9d30*/  SYNCS.PHASECHK.TRANS64.TRYWAIT P0, [R0+URZ+0xc8], R14 ;  /* 0x0000c80e000075a7 */ /* 0x0022a400080011ff */
[----:B--2---:R-:W-:Y:S05]  /*9d40*/  @!P0 NANOSLEEP.SYNCS 0x989680 ;  /* 0x009896800000895d */ /* 0x004fea0003900000 */
[----:B------:R-:W2:Y:S02]  /*9d50*/  @!P0 SYNCS.PHASECHK.TRANS64 P0, [R0+URZ+0xc8], R14 ;  /* 0x0000c80e000085a7 */ /* 0x000ea400080010ff */
[----:B--2---:R-:W-:Y:S05]  /*9d60*/  @!P0 BRA `(.L_x_175) ;  /* 0xfffffffc00f08947 */ /* 0x004fea000383ffff */
[----:B------:R-:W-:Y:S05]  /*9d70*/  BRA `(.L_x_176) ;  /* 0xffffffa800507947 */ /* 0x000fea000383ffff */
.L_x_83:
[----:B------:R-:W-:Y:S07]  /*9d80*/  MOV R0, UR7 ;  /* 0x0000000700007c02 */ /* 0x000fee0008000f00 */
.L_x_177:
[----:B-1----:R1:W2:Y:S02]  /*9d90*/  SYNCS.PHASECHK.TRANS64.TRYWAIT P0, [R0+URZ+0xd0], R14 ;  /* 0x0000d00e000075a7 */ /* 0x0022a400080011ff */
[----:B--2---:R-:W-:Y:S05]  /*9da0*/  @!P0 NANOSLEEP.SYNCS 0x989680 ;  /* 0x009896800000895d */ /* 0x004fea0003900000 */
[----:B------:R-:W2:Y:S02]  /*9db0*/  @!P0 SYNCS.PHASECHK.TRANS64 P0, [R0+URZ+0xd0], R14 ;  /* 0x0000d00e000085a7 */ /* 0x000ea400080010ff */
[----:B--2---:R-:W-:Y:S05]  /*9dc0*/  @!P0 BRA `(.L_x_177) ;  /* 0xfffffffc00f08947 */ /* 0x004fea000383ffff */
[----:B------:R-:W-:Y:S05]  /*9dd0*/  BRA `(.L_x_178) ;  /* 0xffffffa800947947 */ /* 0x000fea000383ffff */
.L_x_84:
[----:B------:R-:W-:Y:S07]  /*9de0*/  MOV R0, UR7 ;  /* 0x0000000700007c02 */ /* 0x000fee0008000f00 */
.L_x_179:
[----:B-1----:R1:W2:Y:S02]  /*9df0*/  SYNCS.PHASECHK.TRANS64.TRYWAIT P0, [R0+URZ+0xd8], R14 ;  /* 0x0000d80e000075a7 */ /* 0x0022a400080011ff */
[----:B--2---:R-:W-:Y:S05]  /*9e00*/  @!P0 NANOSLEEP.SYNCS 0x989680 ;  /* 0x009896800000895d */ /* 0x004fea0003900000 */
[----:B------:R-:W2:Y:S02]  /*9e10*/  @!P0 SYNCS.PHASECHK.TRANS64 P0, [R0+URZ+0xd8], R14 ;  /* 0x0000d80e000085a7 */ /* 0x000ea400080010ff */
[----:B--2---:R-:W-:Y:S05]  /*9e20*/  @!P0 BRA `(.L_x_179) ;  /* 0xfffffffc00f08947 */ /* 0x004fea000383ffff */
[----:B------:R-:W-:Y:S05]  /*9e30*/  BRA `(.L_x_180) ;  /* 0xffffffac00187947 */ /* 0x000fea000383ffff */
.L_x_86:
[----:B------:R-:W-:-:S07]  /*9e40*/  MOV R0, UR7 ;  /* 0x0000000700007c02 */ /* 0x000fce0008000f00 */
.L_x_181:
[----:B-1----:R1:W3:Y:S02]  /*9e50*/  SYNCS.PHASECHK.TRANS64.TRYWAIT P0, [R0+URZ+0xc0], R2 ;  /* 0x0000c002000075a7 */ /* 0x0022e400080011ff */
[----:B---3--:R-:W-:Y:S05]  /*9e60*/  @!P0 NANOSLEEP.SYNCS 0x989680 ;  /* 0x009896800000895d */ /* 0x008fea0003900000 */
[----:B------:R-:W3:Y:S02]  /*9e70*/  @!P0 SYNCS.PHASECHK.TRANS64 P0, [R0+URZ+0xc0], R2 ;  /* 0x0000c002000085a7 */ /* 0x000ee400080010ff */
[----:B---3--:R-:W-:Y:S05]  /*9e80*/  @!P0 BRA `(.L_x_181) ;  /* 0xfffffffc00f08947 */ /* 0x008fea000383ffff */
[----:B------:R-:W-:Y:S05]  /*9e90*/  BRA `(.L_x_182) ;  /* 0xffffffac00887947 */ /* 0x000fea000383ffff */
.L_x_87:
[----:B-1----:R-:W-:-:S07]  /*9ea0*/  MOV R0, UR7 ;  /* 0x0000000700007c02 */ /* 0x002fce0008000f00 */
.L_x_183:
[----:B-1----:R1:W3:Y:S02]  /*9eb0*/  SYNCS.PHASECHK.TRANS64.TRYWAIT P0, [R0+URZ+0xc8], R2 ;  /* 0x0000c802000075a7 */ /* 0x0022e400080011ff */
[----:B---3--:R-:W-:Y:S05]  /*9ec0*/  @!P0 NANOSLEEP.SYNCS 0x989680 ;  /* 0x009896800000895d */ /* 0x008fea0003900000 */
[----:B------:R-:W3:Y:S02]  /*9ed0*/  @!P0 SYNCS.PHASECHK.TRANS64 P0, [R0+URZ+0xc8], R2 ;  /* 0x0000c802000085a7 */ /* 0x000ee400080010ff */
[----:B---3--:R-:W-:Y:S05]  /*9ee0*/  @!P0 BRA `(.L_x_183) ;  /* 0xfffffffc00f08947 */ /* 0x008fea000383ffff */
[----:B------:R-:W-:Y:S05]  /*9ef0*/  BRA `(.L_x_184) ;  /* 0xffffffac00787947 */ /* 0x000fea000383ffff */
.L_x_88:
[----:B-1----:R-:W-:-:S07]  /*9f00*/  MOV R0, UR7 ;  /* 0x0000000700007c02 */ /* 0x002fce0008000f00 */
.L_x_185:
[----:B-1----:R1:W3:Y:S02]  /*9f10*/  SYNCS.PHASECHK.TRANS64.TRYWAIT P0, [R0+URZ+0xd0], R2 ;  /* 0x0000d002000075a7 */ /* 0x0022e400080011ff */
[----:B---3--:R-:W-:Y:S05]  /*9f20*/  @!P0 NANOSLEEP.SYNCS 0x989680 ;  /* 0x009896800000895d */ /* 0x008fea0003900000 */
[----:B------:R-:W3:Y:S02]  /*9f30*/  @!P0 SYNCS.PHASECHK.TRANS64 P0, [R0+URZ+0xd0], R2 ;  /* 0x0000d002000085a7 */ /* 0x000ee400080010ff */
[----:B---3--:R-:W-:Y:S05]  /*9f40*/  @!P0 BRA `(.L_x_185) ;  /* 0xfffffffc00f08947 */ /* 0x008fea000383ffff */
[----:B------:R-:W-:Y:S05]  /*9f50*/  BRA `(.L_x_186) ;  /* 0xffffffac00687947 */ /* 0x000fea000383ffff */
.L_x_90:
[----:B--2---:R2:W4:Y:S02]  /*9f60*/  SYNCS.PHASECHK.TRANS64.TRYWAIT P0, [R0+URZ+0xf0], R2 ;  /* 0x0000f002000075a7 */ /* 0x00452400080011ff */
[----:B----4-:R-:W-:Y:S05]  /*9f70*/  @!P0 NANOSLEEP.SYNCS 0x989680 ;  /* 0x009896800000895d */ /* 0x010fea0003900000 */
[----:B------:R-:W4:Y:S02]  /*9f80*/  @!P0 SYNCS.PHASECHK.TRANS64 P0, [R0+URZ+0xf0], R2 ;  /* 0x0000f002000085a7 */ /* 0x000f2400080010ff */
[----:B----4-:R-:W-:Y:S05]  /*9f90*/  @!P0 BRA `(.L_x_90) ;  /* 0xfffffffc00f08947 */ /* 0x010fea000383ffff */
[----:B------:R-:W-:Y:S05]  /*9fa0*/  BRA `(.L_x_187) ;  /* 0xffffffb000347947 */ /* 0x000fea000383ffff */
.L_x_101:
[----:B-1----:R1:W3:Y:S02]  /*9fb0*/  SYNCS.PHASECHK.TRANS64.TRYWAIT P1, [R2+URZ+0xa0], R0 ;  /* 0x0000a000020075a7 */ /* 0x0022e400080211ff */
[----:B---3--:R-:W-:Y:S05]  /*9fc0*/  @!P1 NANOSLEEP.SYNCS 0x989680 ;  /* 0x009896800000995d */ /* 0x008fea0003900000 */
[----:B------:R-:W3:Y:S02]  /*9fd0*/  @!P1 SYNCS.PHASECHK.TRANS64 P1, [R2+URZ+0xa0], R0 ;  /* 0x0000a000020095a7 */ /* 0x000ee400080210ff */
[----:B---3--:R-:W-:Y:S05]  /*9fe0*/  @!P1 BRA `(.L_x_101) ;  /* 0xfffffffc00f09947 */ /* 0x008fea000383ffff */
[----:B------:R-:W-:Y:S05]  /*9ff0*/  BRA `(.L_x_100) ;  /* 0xffffffbc004c7947 */ /* 0x000fea000383ffff */
.L_x_103:
[----:B-1----:R1:W2:Y:S02]  /*a000*/  SYNCS.PHASECHK.TRANS64.TRYWAIT P0, [R113+URZ+0x110], R3 ;  /* 0x00011003710075a7 */ /* 0x0022a400080011ff */
[----:B--2---:R-:W-:Y:S05]  /*a010*/  @!P0 NANOSLEEP.SYNCS 0x989680 ;  /* 0x009896800000895d */ /* 0x004fea0003900000 */
[----:B------:R-:W2:Y:S02]  /*a020*/  @!P0 SYNCS.PHASECHK.TRANS64 P0, [R113+URZ+0x110], R3 ;  /* 0x00011003710085a7 */ /* 0x000ea400080010ff */
[----:B--2---:R-:W-:Y:S05]  /*a030*/  @!P0 BRA `(.L_x_103) ;  /* 0xfffffffc00f08947 */ /* 0x004fea000383ffff */
[----:B------:R-:W-:Y:S05]  /*a040*/  BRA `(.L_x_102) ;  /* 0xffffffbc00a07947 */ /* 0x000fea000383ffff */
.L_x_111:
[----:B--2---:R2:W3:Y:S02]  /*a050*/  SYNCS.PHASECHK.TRANS64.TRYWAIT P0, [R0+URZ+0xa0], R3 ;  /* 0x0000a003000075a7 */ /* 0x0044e400080011ff */
[----:B---3--:R-:W-:Y:S05]  /*a060*/  @!P0 NANOSLEEP.SYNCS 0x989680 ;  /* 0x009896800000895d */ /* 0x008fea0003900000 */
[----:B------:R-:W3:Y:S02]  /*a070*/  @!P0 SYNCS.PHASECHK.TRANS64 P0, [R0+URZ+0xa0], R3 ;  /* 0x0000a003000085a7 */ /* 0x000ee400080010ff */
[----:B---3--:R-:W-:Y:S05]  /*a080*/  @!P0 BRA `(.L_x_111) ;  /* 0xfffffffc00f08947 */ /* 0x008fea000383ffff */
[----:B------:R-:W-:Y:S05]  /*a090*/  BRA `(.L_x_110) ;  /* 0xffffffc800907947 */ /* 0x000fea000383ffff */
.L_x_119:
[----:B--2---:R2:W3:Y:S02]  /*a0a0*/  SYNCS.PHASECHK.TRANS64.TRYWAIT P0, [R0+URZ+0xa0], R4 ;  /* 0x0000a004000075a7 */ /* 0x0044e400080011ff */
[----:B---3--:R-:W-:Y:S05]  /*a0b0*/  @!P0 NANOSLEEP.SYNCS 0x989680 ;  /* 0x009896800000895d */ /* 0x008fea0003900000 */
[----:B------:R-:W3:Y:S02]  /*a0c0*/  @!P0 SYNCS.PHASECHK.TRANS64 P0, [R0+URZ+0xa0], R4 ;  /* 0x0000a004000085a7 */ /* 0x000ee400080010ff */
[----:B---3--:R-:W-:Y:S05]  /*a0d0*/  @!P0 BRA `(.L_x_119) ;  /* 0xfffffffc00f08947 */ /* 0x008fea000383ffff */
[----:B------:R-:W-:Y:S05]  /*a0e0*/  BRA `(.L_x_118) ;  /* 0xffffffd400d47947 */ /* 0x000fea000383ffff */
.L_x_127:
[----:B--2---:R2:W3:Y:S02]  /*a0f0*/  SYNCS.PHASECHK.TRANS64.TRYWAIT P0, [R0+URZ+0xa0], R4 ;  /* 0x0000a004000075a7 */ /* 0x0044e400080011ff */
[----:B---3--:R-:W-:Y:S05]  /*a100*/  @!P0 NANOSLEEP.SYNCS 0x989680 ;  /* 0x009896800000895d */ /* 0x008fea0003900000 */
[----:B------:R-:W3:Y:S02]  /*a110*/  @!P0 SYNCS.PHASECHK.TRANS64 P0, [R0+URZ+0xa0], R4 ;  /* 0x0000a004000085a7 */ /* 0x000ee400080010ff */
[----:B---3--:R-:W-:Y:S05]  /*a120*/  @!P0 BRA `(.L_x_127) ;  /* 0xfffffffc00f08947 */ /* 0x008fea000383ffff */
[----:B------:R-:W-:Y:S05]  /*a130*/  BRA `(.L_x_126) ;  /* 0xffffffe400247947 */ /* 0x000fea000383ffff */
        .weak           $__internal_0_$__cuda_sm10x_tcgen05_guardrail_trap_col_being_dealloced_not_returned_by_alloc
        .type           $__internal_0_$__cuda_sm10x_tcgen05_guardrail_trap_col_being_dealloced_not_returned_by_alloc,@function
        .size           $__internal_0_$__cuda_sm10x_tcgen05_guardrail_trap_col_being_dealloced_not_returned_by_alloc,($__internal_1_$__cuda_sm10x_tcgen05_guardrail_trap_phase_invalid_during_alloc - $__internal_0_$__cuda_sm10x_tcgen05_guardrail_trap_col_being_dealloced_not_returned_by_alloc)
$__internal_0_$__cuda_sm10x_tcgen05_guardrail_trap_col_being_dealloced_not_returned_by_alloc:
[----:B------:R-:W-:Y:S05]  /*a140*/  BPT.TRAP 0x1 ;  /* 0x000000040000795c */ /* 0x000fea0000300000 */
[----:B------:R-:W-:-:S04]  /*a150*/  HFMA2 R3, -RZ, RZ, 0, 0 ;  /* 0x00000000ff037431 */ /* 0x000fc800000001ff */
[----:B------:R-:W-:Y:S05]  /*a160*/  RET.REL.NODEC R2 `(_ZN7cutlass13device_kernelINS_4gemm6kernel13GemmUniversalIN4cute5tupleIJiiiiEEENS1_10collective13CollectiveMmaINS1_35MainloopSm100TmaUmmaWarpSpecializedILi10ELi2ELi4ENS5_IJNS4_1CILi1EEESB_SB_EEEEENS5_IJNSA_ILi64EEENSA_ILi256EEESE_EEENS_12float_e5m2_tENS5_IJlSB_lEEESH_SI_NS4_8TiledMMAINS4_8MMA_AtomIJNS4_10MMA_TraitsINS4_19SM100_MMA_F8F6F4_SSEJSH_SH_fSE_SF_NS4_17integral_constantINS4_4UMMA5MajorELSP_0EEESQ_NSN_INSO_7ScaleInELSR_0EEESS_EEEEEENS4_6LayoutISC_NS5_IJNSA_ILi0EEESW_SW_EEEEENS5_IJNS4_10UnderscoreESZ_SZ_EEEEENS4_13SM90_TMA_LOADENS4_14ComposedLayoutINS4_7SwizzleILi2ELi4ELi3EEENS4_18smem_ptr_flag_bitsILi8EEENSV_INS5_IJNSA_ILi8EEESE_EEENS5_IJSE_SB_EEEEEEEvNS4_8identityES12_S1C_vS1D_EENS_8epilogue10collective18CollectiveEpilogueINS1F_23Sm100TmaWarpSpecializedILi4ELi2ELi32ELb0ELb0EEEJSG_NS5_IJNSV_ISE_SB_EES1K_EEESH_SI_SH_SI_NS1F_6fusion15FusionCallbacksIS1J_NS1M_17LinearCombinationISH_fSH_fLNS_15FloatRoundStyleE2EEESG_S1L_JEEENS4_5SM1004TMEM4LOAD26SM100_TMEM_LOAD_16dp32b32xES12_S1C_NS4_39AutoVectorizingCopyWithAssumedAlignmentILi128EEENS4_14SM90_TMA_STOREES1C_S1X_S1X_EEEvvEEEEvNT_6ParamsE) ;  /* 0xffffff5c02a47950 */ /* 0x000fea0003c3ffff */
        .weak           $__internal_1_$__cuda_sm10x_tcgen05_guardrail_trap_phase_invalid_during_alloc
        .type           $__internal_1_$__cuda_sm10x_tcgen05_guardrail_trap_phase_invalid_during_alloc,@function
        .size           $__internal_1_$__cuda_sm10x_tcgen05_guardrail_trap_phase_invalid_during_alloc,($__internal_2_$__cuda_sm10x_tcgen05_guardrail_trap_unallocated_columns_being_dealloced - $__internal_1_$__cuda_sm10x_tcgen05_guardrail_trap_phase_invalid_during_alloc)
$__internal_1_$__cuda_sm10x_tcgen05_guardrail_trap_phase_invalid_during_alloc:
[----:B------:R-:W-:Y:S05]  /*a170*/  BPT.TRAP 0x1 ;  /* 0x000000040000795c */ /* 0x000fea0000300000 */
[----:B------:R-:W-:-:S04]  /*a180*/  MOV R3, 0x0 ;  /* 0x0000000000037802 */ /* 0x000fc80000000f00 */
[----:B------:R-:W-:Y:S05]  /*a190*/  RET.REL.NODEC R2 `(_ZN7cutlass13device_kernelINS_4gemm6kernel13GemmUniversalIN4cute5tupleIJiiiiEEENS1_10collective13CollectiveMmaINS1_35MainloopSm100TmaUmmaWarpSpecializedILi10ELi2ELi4ENS5_IJNS4_1CILi1EEESB_SB_EEEEENS5_IJNSA_ILi64EEENSA_ILi256EEESE_EEENS_12float_e5m2_tENS5_IJlSB_lEEESH_SI_NS4_8TiledMMAINS4_8MMA_AtomIJNS4_10MMA_TraitsINS4_19SM100_MMA_F8F6F4_SSEJSH_SH_fSE_SF_NS4_17integral_constantINS4_4UMMA5MajorELSP_0EEESQ_NSN_INSO_7ScaleInELSR_0EEESS_EEEEEENS4_6LayoutISC_NS5_IJNSA_ILi0EEESW_SW_EEEEENS5_IJNS4_10UnderscoreESZ_SZ_EEEEENS4_13SM90_TMA_LOADENS4_14ComposedLayoutINS4_7SwizzleILi2ELi4ELi3EEENS4_18smem_ptr_flag_bitsILi8EEENSV_INS5_IJNSA_ILi8EEESE_EEENS5_IJSE_SB_EEEEEEEvNS4_8identityES12_S1C_vS1D_EENS_8epilogue10collective18CollectiveEpilogueINS1F_23Sm100TmaWarpSpecializedILi4ELi2ELi32ELb0ELb0EEEJSG_NS5_IJNSV_ISE_SB_EES1K_EEESH_SI_SH_SI_NS1F_6fusion15FusionCallbacksIS1J_NS1M_17LinearCombinationISH_fSH_fLNS_15FloatRoundStyleE2EEESG_S1L_JEEENS4_5SM1004TMEM4LOAD26SM100_TMEM_LOAD_16dp32b32xES12_S1C_NS4_39AutoVectorizingCopyWithAssumedAlignmentILi128EEENS4_14SM90_TMA_STOREES1C_S1X_S1X_EEEvvEEEEvNT_6ParamsE) ;  /* 0xffffff5c02987950 */ /* 0x000fea0003c3ffff */
        .weak           $__internal_2_$__cuda_sm10x_tcgen05_guardrail_trap_unallocated_columns_being_dealloced
        .type           $__internal_2_$__cuda_sm10x_tcgen05_guardrail_trap_unallocated_columns_being_dealloced,@function
        .size           $__internal_2_$__cuda_sm10x_tcgen05_guardrail_trap_unallocated_columns_being_dealloced,(.L_x_189 - $__internal_2_$__cuda_sm10x_tcgen05_guardrail_trap_unallocated_columns_being_dealloced)
$__internal_2_$__cuda_sm10x_tcgen05_guardrail_trap_unallocated_columns_being_dealloced:
[----:B------:R-:W-:Y:S05]  /*a1a0*/  BPT.TRAP 0x1 ;  /* 0x000000040000795c */ /* 0x000fea0000300000 */
[----:B------:R-:W-:-:S04]  /*a1b0*/  HFMA2 R3, -RZ, RZ, 0, 0 ;  /* 0x00000000ff037431 */ /* 0x000fc800000001ff */
[----:B------:R-:W-:Y:S05]  /*a1c0*/  RET.REL.NODEC R2 `(_ZN7cutlass13device_kernelINS_4gemm6kernel13GemmUniversalIN4cute5tupleIJiiiiEEENS1_10collective13CollectiveMmaINS1_35MainloopSm100TmaUmmaWarpSpecializedILi10ELi2ELi4ENS5_IJNS4_1CILi1EEESB_SB_EEEEENS5_IJNSA_ILi64EEENSA_ILi256EEESE_EEENS_12float_e5m2_tENS5_IJlSB_lEEESH_SI_NS4_8TiledMMAINS4_8MMA_AtomIJNS4_10MMA_TraitsINS4_19SM100_MMA_F8F6F4_SSEJSH_SH_fSE_SF_NS4_17integral_constantINS4_4UMMA5MajorELSP_0EEESQ_NSN_INSO_7ScaleInELSR_0EEESS_EEEEEENS4_6LayoutISC_NS5_IJNSA_ILi0EEESW_SW_EEEEENS5_IJNS4_10UnderscoreESZ_SZ_EEEEENS4_13SM90_TMA_LOADENS4_14ComposedLayoutINS4_7SwizzleILi2ELi4ELi3EEENS4_18smem_ptr_flag_bitsILi8EEENSV_INS5_IJNSA_ILi8EEESE_EEENS5_IJSE_SB_EEEEEEEvNS4_8identityES12_S1C_vS1D_EENS_8epilogue10collective18CollectiveEpilogueINS1F_23Sm100TmaWarpSpecializedILi4ELi2ELi32ELb0ELb0EEEJSG_NS5_IJNSV_ISE_SB_EES1K_EEESH_SI_SH_SI_NS1F_6fusion15FusionCallbacksIS1J_NS1M_17LinearCombinationISH_fSH_fLNS_15FloatRoundStyleE2EEESG_S1L_JEEENS4_5SM1004TMEM4LOAD26SM100_TMEM_LOAD_16dp32b32xES12_S1C_NS4_39AutoVectorizingCopyWithAssumedAlignmentILi128EEENS4_14SM90_TMA_STOREES1C_S1X_S1X_EEEvvEEEEvNT_6ParamsE) ;  /* 0xffffff5c028c7950 */ /* 0x000fea0003c3ffff */
.L_x_188:
[----:B------:R-:W-:-:S00]  /*a1d0*/  BRA `(.L_x_188) ;  /* 0xfffffffc00fc7947 */ /* 0x000fc0000383ffff */
[----:B------:R-:W-:-:S00]  /*a1e0*/  NOP ;  /* 0x0000000000007918 */ /* 0x000fc00000000000 */
        /* <DEDUP_REMOVED lines=9> */
.L_x_189:


//--------------------- .nv.global.init           --------------------------
	.section	.nv.global.init,"aw",@progbits
.nv.global.init:
	.type		$str$27,@object
	.size		$str$27,($str$28 - $str$27)
$str$27:
        /*0000*/ 	.byte	0x28, 0x61, 0x64, 0x64, 0x72, 0x65, 0x73, 0x73, 0x20, 0x26, 0x20, 0x6d, 0x61, 0x73, 0x6b, 0x29
        /*0010*/ 	.byte	0x20, 0x3d, 0x3d, 0x20, 0x30, 0x00
	.type		$str$28,@object
	.size		$str$28,($str$26 - $str$28)
$str$28:
        /*0016*/ 	.byte	0x2f, 0x74, 0x6d, 0x70, 0x2f, 0x63, 0x75, 0x74, 0x6c, 0x61, 0x73, 0x73, 0x5f, 0x73, 0x77, 0x65
        /*0026*/ 	.byte	0x65, 0x70, 0x5f, 0x73, 0x72, 0x63, 0x2f, 0x69, 0x6e, 0x63, 0x6c, 0x75, 0x64, 0x65, 0x2f, 0x63
        /*0036*/ 	.byte	0x75, 0x74, 0x65, 0x2f, 0x70, 0x6f, 0x69, 0x6e, 0x74, 0x65, 0x72, 0x5f, 0x66, 0x6c, 0x61, 0x67
        /*0046*/ 	.byte	0x67, 0x65, 0x64, 0x2e, 0x68, 0x70, 0x70, 0x00
	.type		$str$26,@object
	.size		$str$26,($str$25 - $str$26)
$str$26:
        /*004e*/ 	.byte	0x2f, 0x74, 0x6d, 0x70, 0x2f, 0x63, 0x75, 0x74, 0x6c, 0x61, 0x73, 0x73, 0x5f, 0x73, 0x77, 0x65
        /*005e*/ 	.byte	0x65, 0x70, 0x5f, 0x73, 0x72, 0x63, 0x2f, 0x69, 0x6e, 0x63, 0x6c, 0x75, 0x64, 0x65, 0x2f, 0x63
        /*006e*/ 	.byte	0x75, 0x74, 0x65, 0x2f, 0x61, 0x74, 0x6f, 0x6d, 0x2f, 0x63, 0x6f, 0x70, 0x79, 0x5f, 0x74, 0x72
        /*007e*/ 	.byte	0x61, 0x69, 0x74, 0x73, 0x5f, 0x73, 0x6d, 0x31, 0x30, 0x30, 0x2e, 0x68, 0x70, 0x70, 0x00
	.type		$str$25,@object
	.size		$str$25,(__unnamed_1 - $str$25)
$str$25:
        /*008d*/ 	.byte	0x28, 0x28, 0x75, 0x69, 0x6e, 0x74, 0x33, 0x32, 0x5f, 0x74, 0x28, 0x74, 0x68, 0x72, 0x65, 0x61
        /*009d*/ 	.byte	0x64, 0x49, 0x64, 0x78, 0x2e, 0x78, 0x29, 0x20, 0x2f, 0x20, 0x33, 0x32, 0x29, 0x20, 0x25, 0x20
        /*00ad*/ 	.byte	0x34, 0x29, 0x20, 0x3d, 0x3d, 0x20, 0x28, 0x28, 0x28, 0x74, 0x6d, 0x65, 0x6d, 0x5f, 0x61, 0x64
        /*00bd*/ 	.byte	0x64, 0x72, 0x20, 0x3e, 0x3e, 0x20, 0x31, 0x36, 0x29, 0x20, 0x2f, 0x20, 0x33, 0x32, 0x29, 0x20
        /*00cd*/ 	.byte	0x25, 0x20, 0x34, 0x29, 0x00
	.type		__unnamed_1,@object
	.size		__unnamed_1,(__unnamed_2 - __unnamed_1)
__unnamed_1:
        /*00d2*/ 	.byte	0x61, 0x75, 0x74, 0x6f, 0x20, 0x63, 0x75, 0x74, 0x65, 0x3a, 0x3a, 0x61, 0x73, 0x5f, 0x70, 0x6f
        /* <DEDUP_REMOVED lines=24> */
        /*0262*/ 	.byte	0x3c, 0x34, 0x30, 0x39, 0x36, 0x3e, 0x3e, 0x3e, 0x3e, 0x5d, 0x00
	.type		__unnamed_2,@object
	.size		__unnamed_2,(__unnamed_3 - __unnamed_2)
__unnamed_2:
        /* <DEDUP_REMOVED lines=26> */
	.type		__unnamed_3,@object
	.size		__unnamed_3,(.L_3 - __unnamed_3)
__unnamed_3:
        /* <DEDUP_REMOVED lines=40> */
        /*0688*/ 	.byte	0x74, 0x65, 0x3a, 0x3a, 0x43, 0x3c, 0x30, 0x3e, 0x3e, 0x3e, 0x3e, 0x5d, 0x00
.L_3:


//--------------------- .nv.shared._ZN7cutlass13device_kernelINS_4gemm6kernel13GemmUniversalIN4cute5tupleIJiiiiEEENS1_10collective13CollectiveMmaINS1_35MainloopSm100TmaUmmaWarpSpecializedILi10ELi2ELi4ENS5_IJNS4_1CILi1EEESB_SB_EEEEENS5_IJNSA_ILi64EEENSA_ILi256EEESE_EEENS_12float_e5m2_tENS5_IJlSB_lEEESH_SI_NS4_8TiledMMAINS4_8MMA_AtomIJNS4_10MMA_TraitsINS4_19SM100_MMA_F8F6F4_SSEJSH_SH_fSE_SF_NS4_17integral_constantINS4_4UMMA5MajorELSP_0EEESQ_NSN_INSO_7ScaleInELSR_0EEESS_EEEEEENS4_6LayoutISC_NS5_IJNSA_ILi0EEESW_SW_EEEEENS5_IJNS4_10UnderscoreESZ_SZ_EEEEENS4_13SM90_TMA_LOADENS4_14ComposedLayoutINS4_7SwizzleILi2ELi4ELi3EEENS4_18smem_ptr_flag_bitsILi8EEENSV_INS5_IJNSA_ILi8EEESE_EEENS5_IJSE_SB_EEEEEEEvNS4_8identityES12_S1C_vS1D_EENS_8epilogue10collective18CollectiveEpilogueINS1F_23Sm100TmaWarpSpecializedILi4ELi2ELi32ELb0ELb0EEEJSG_NS5_IJNSV_ISE_SB_EES1K_EEESH_SI_SH_SI_NS1F_6fusion15FusionCallbacksIS1J_NS1M_17LinearCombinationISH_fSH_fLNS_15FloatRoundStyleE2EEESG_S1L_JEEENS4_5SM1004TMEM4LOAD26SM100_TMEM_LOAD_16dp32b32xES12_S1C_NS4_39AutoVectorizingCopyWithAssumedAlignmentILi128EEENS4_14SM90_TMA_STOREES1C_S1X_S1X_EEEvvEEEEvNT_6ParamsE --------------------------
	.section	.nv.shared._ZN7cutlass13device_kernelINS_4gemm6kernel13GemmUniversalIN4cute5tupleIJiiiiEEENS1_10collective13CollectiveMmaINS1_35MainloopSm100TmaUmmaWarpSpecializedILi10ELi2ELi4ENS5_IJNS4_1CILi1EEESB_SB_EEEEENS5_IJNSA_ILi64EEENSA_ILi256EEESE_EEENS_12float_e5m2_tENS5_IJlSB_lEEESH_SI_NS4_8TiledMMAINS4_8MMA_AtomIJNS4_10MMA_TraitsINS4_19SM100_MMA_F8F6F4_SSEJSH_SH_fSE_SF_NS4_17integral_constantINS4_4UMMA5MajorELSP_0EEESQ_NSN_INSO_7ScaleInELSR_0EEESS_EEEEEENS4_6LayoutISC_NS5_IJNSA_ILi0EEESW_SW_EEEEENS5_IJNS4_10UnderscoreESZ_SZ_EEEEENS4_13SM90_TMA_LOADENS4_14ComposedLayoutINS4_7SwizzleILi2ELi4ELi3EEENS4_18smem_ptr_flag_bitsILi8EEENSV_INS5_IJNSA_ILi8EEESE_EEENS5_IJSE_SB_EEEEEEEvNS4_8identityES12_S1C_vS1D_EENS_8epilogue10collective18CollectiveEpilogueINS1F_23Sm100TmaWarpSpecializedILi4ELi2ELi32ELb0ELb0EEEJSG_NS5_IJNSV_ISE_SB_EES1K_EEESH_SI_SH_SI_NS1F_6fusion15FusionCallbacksIS1J_NS1M_17LinearCombinationISH_fSH_fLNS_15FloatRoundStyleE2EEESG_S1L_JEEENS4_5SM1004TMEM4LOAD26SM100_TMEM_LOAD_16dp32b32xES12_S1C_NS4_39AutoVectorizingCopyWithAssumedAlignmentILi128EEENS4_14SM90_TMA_STOREES1C_S1X_S1X_EEEvvEEEEvNT_6ParamsE,"aw",@nobits
	.sectionflags	@""
	.align	16
	.zero		1024


//--------------------- .nv.shared.reserved.0     --------------------------
	.section	.nv.shared.reserved.0,"aw",@nobits
	.weak		__nv_reservedSMEM_offset_0_alias
	.size		__nv_reservedSMEM_offset_0_alias, 0, 64
	.other		__nv_reservedSMEM_offset_0_alias,@"STO_CUDA_RESERVED_SHARED STV_DEFAULT"
__nv_reservedSMEM_offset_0_alias:
	.zero		0
.nv.shared.reserved.0:
	.zero		64
	.weak		__nv_reservedSMEM_tcgen05_partition
	.type		__nv_reservedSMEM_tcgen05_partition,@object
	.size		__nv_reservedSMEM_tcgen05_partition,(.L_0 - __nv_reservedSMEM_tcgen05_partition)
__nv_reservedSMEM_tcgen05_partition:
	.zero		32
.L_0:


//--------------------- .nv.global                --------------------------
	.section	.nv.global,"aw",@nobits
.nv.global:
	.type		_ZN40_INTERNAL_78b1e42c_4_k_cu_f83814c8_316284cute1_E,@object
	.size		_ZN40_INTERNAL_78b1e42c_4_k_cu_f83814c8_316284cute1_E,(_ZN40_INTERNAL_78b1e42c_4_k_cu_f83814c8_316284cuda3std3__45__cpo6cbeginE - _ZN40_INTERNAL_78b1e42c_4_k_cu_f83814c8_316284cute1_E)
_ZN40_INTERNAL_78b1e42c_4_k_cu_f83814c8_316284cute1_E:
	.zero		1
	.type		_ZN40_INTERNAL_78b1e42c_4_k_cu_f83814c8_316284cuda3std3__45__cpo6cbeginE,@object
	.size		_ZN40_INTERNAL_78b1e42c_4_k_cu_f83814c8_316284cuda3std3__45__cpo6cbeginE,(_ZN40_INTERNAL_78b1e42c_4_k_cu_f83814c8_316284cuda3std3__48in_placeE - _ZN40_INTERNAL_78b1e42c_4_k_cu_f83814c8_316284cuda3std3__45__cpo6cbeginE)
_ZN40_INTERNAL_78b1e42c_4_k_cu_f83814c8_316284cuda3std3__45__cpo6cbeginE:
	.zero		1
	.type		_ZN40_INTERNAL_78b1e42c_4_k_cu_f83814c8_316284cuda3std3__48in_placeE,@object
	.size		_ZN40_INTERNAL_78b1e42c_4_k_cu_f83814c8_316284cuda3std3__48in_placeE,(_ZN40_INTERNAL_78b1e42c_4_k_cu_f83814c8_316284cuda3std6ranges3__45__cpo9iter_moveE - _ZN40_INTERNAL_78b1e42c_4_k_cu_f83814c8_316284cuda3std3__48in_placeE)
_ZN40_INTERNAL_78b1e42c_4_k_cu_f83814c8_316284cuda3std3__48in_placeE:
	.zero		1
	.type		_ZN40_INTERNAL_78b1e42c_4_k_cu_f83814c8_316284cuda3std6ranges3__45__cpo9iter_moveE,@object
	.size		_ZN40_INTERNAL_78b1e42c_4_k_cu_f83814c8_316284cuda3std6ranges3__45__cpo9iter_moveE,(_ZN40_INTERNAL_78b1e42c_4_k_cu_f83814c8_316284cuda3std3__45__cpo5beginE - _ZN40_INTERNAL_78b1e42c_4_k_cu_f83814c8_316284cuda3std6ranges3__45__cpo9iter_moveE)
_ZN40_INTERNAL_78b1e42c_4_k_cu_f83814c8_316284cuda3std6ranges3__45__cpo9iter_moveE:
	.zero		1
	.type		_ZN40_INTERNAL_78b1e42c_4_k_cu_f83814c8_316284cuda3std3__45__cpo5beginE,@object
	.size		_ZN40_INTERNAL_78b1e42c_4_k_cu_f83814c8_316284cuda3std3__45__cpo5beginE,(_ZN40_INTERNAL_78b1e42c_4_k_cu_f83814c8_316284cuda3std3__442_GLOBAL__N__78b1e42c_4_k_cu_f83814c8_316286ignoreE - _ZN40_INTERNAL_78b1e42c_4_k_cu_f83814c8_316284cuda3std3__45__cpo5beginE)
_ZN40_INTERNAL_78b1e42c_4_k_cu_f83814c8_316284cuda3std3__45__cpo5beginE:
	.zero		1
	.type		_ZN40_INTERNAL_78b1e42c_4_k_cu_f83814c8_316284cuda3std3__442_GLOBAL__N__78b1e42c_4_k_cu_f83814c8_316286ignoreE,@object
	.size		_ZN40_INTERNAL_78b1e42c_4_k_cu_f83814c8_316284cuda3std3__442_GLOBAL__N__78b1e42c_4_k_cu_f83814c8_316286ignoreE,(_ZN40_INTERNAL_78b1e42c_4_k_cu_f83814c8_316284cute7productE - _ZN40_INTERNAL_78b1e42c_4_k_cu_f83814c8_316284cuda3std3__442_GLOBAL__N__78b1e42c_4_k_cu_f83814c8_316286ignoreE)
_ZN40_INTERNAL_78b1e42c_4_k_cu_f83814c8_316284cuda3std3__442_GLOBAL__N__78b1e42c_4_k_cu_f83814c8_316286ignoreE:
	.zero		1
	.type		_ZN40_INTERNAL_78b1e42c_4_k_cu_f83814c8_316284cute7productE,@object
	.size		_ZN40_INTERNAL_78b1e42c_4_k_cu_f83814c8_316284cute7productE,(_ZN40_INTERNAL_78b1e42c_4_k_cu_f83814c8_316284cuda3std3__45__cpo3endE - _ZN40_INTERNAL_78b1e42c_4_k_cu_f83814c8_316284cute7productE)
_ZN40_INTERNAL_78b1e42c_4_k_cu_f83814c8_316284cute7productE:
	.zero		1
	.type		_ZN40_INTERNAL_78b1e42c_4_k_cu_f83814c8_316284cuda3std3__45__cpo3endE,@object
	.size		_ZN40_INTERNAL_78b1e42c_4_k_cu_f83814c8_316284cuda3std3__45__cpo3endE,(_ZN40_INTERNAL_78b1e42c_4_k_cu_f83814c8_316284cuda3std3__419piecewise_constructE - _ZN40_INTERNAL_78b1e42c_4_k_cu_f83814c8_316284cuda3std3__45__cpo3endE)
_ZN40_INTERNAL_78b1e42c_4_k_cu_f83814c8_316284cuda3std3__45__cpo3endE:
	.zero		1
	.type		_ZN40_INTERNAL_78b1e42c_4_k_cu_f83814c8_316284cuda3std3__419piecewise_constructE,@object
	.size		_ZN40_INTERNAL_78b1e42c_4_k_cu_f83814c8_316284cuda3std3__419piecewise_constructE,(_ZN40_INTERNAL_78b1e42c_4_k_cu_f83814c8_316284cuda3std3__45__cpo4cendE - _ZN40_INTERNAL_78b1e42c_4_k_cu_f83814c8_316284cuda3std3__419piecewise_constructE)
_ZN40_INTERNAL_78b1e42c_4_k_cu_f83814c8_316284cuda3std3__419piecewise_constructE:
	.zero		1
	.type		_ZN40_INTERNAL_78b1e42c_4_k_cu_f83814c8_316284cuda3std3__45__cpo4cendE,@object
	.size		_ZN40_INTERNAL_78b1e42c_4_k_cu_f83814c8_316284cuda3std3__45__cpo4cendE,(_ZN40_INTERNAL_78b1e42c_4_k_cu_f83814c8_316284cuda3std6ranges3__45__cpo4swapE - _ZN40_INTERNAL_78b1e42c_4_k_cu_f83814c8_316284cuda3std3__45__cpo4cendE)
_ZN40_INTERNAL_78b1e42c_4_k_cu_f83814c8_316284cuda3std3__45__cpo4cendE:
	.zero		1
	.type		_ZN40_INTERNAL_78b1e42c_4_k_cu_f83814c8_316284cuda3std6ranges3__45__cpo4swapE,@object
	.size		_ZN40_INTERNAL_78b1e42c_4_k_cu_f83814c8_316284cuda3std6ranges3__45__cpo4swapE,(.L_11 - _ZN40_INTERNAL_78b1e42c_4_k_cu_f83814c8_316284cuda3std6ranges3__45__cpo4swapE)
_ZN40_INTERNAL_78b1e42c_4_k_cu_f83814c8_316284cuda3std6ranges3__45__cpo4swapE:
	.zero		1
.L_11:


//--------------------- .nv.constant0._ZN7cutlass13device_kernelINS_4gemm6kernel13GemmUniversalIN4cute5tupleIJiiiiEEENS1_10collective13CollectiveMmaINS1_35MainloopSm100TmaUmmaWarpSpecializedILi10ELi2ELi4ENS5_IJNS4_1CILi1EEESB_SB_EEEEENS5_IJNSA_ILi64EEENSA_ILi256EEESE_EEENS_12float_e5m2_tENS5_IJlSB_lEEESH_SI_NS4_8TiledMMAINS4_8MMA_AtomIJNS4_10MMA_TraitsINS4_19SM100_MMA_F8F6F4_SSEJSH_SH_fSE_SF_NS4_17integral_constantINS4_4UMMA5MajorELSP_0EEESQ_NSN_INSO_7ScaleInELSR_0EEESS_EEEEEENS4_6LayoutISC_NS5_IJNSA_ILi0EEESW_SW_EEEEENS5_IJNS4_10UnderscoreESZ_SZ_EEEEENS4_13SM90_TMA_LOADENS4_14ComposedLayoutINS4_7SwizzleILi2ELi4ELi3EEENS4_18smem_ptr_flag_bitsILi8EEENSV_INS5_IJNSA_ILi8EEESE_EEENS5_IJSE_SB_EEEEEEEvNS4_8identityES12_S1C_vS1D_EENS_8epilogue10collective18CollectiveEpilogueINS1F_23Sm100TmaWarpSpecializedILi4ELi2ELi32ELb0ELb0EEEJSG_NS5_IJNSV_ISE_SB_EES1K_EEESH_SI_SH_SI_NS1F_6fusion15FusionCallbacksIS1J_NS1M_17LinearCombinationISH_fSH_fLNS_15FloatRoundStyleE2EEESG_S1L_JEEENS4_5SM1004TMEM4LOAD26SM100_TMEM_LOAD_16dp32b32xES12_S1C_NS4_39AutoVectorizingCopyWithAssumedAlignmentILi128EEENS4_14SM90_TMA_STOREES1C_S1X_S1X_EEEvvEEEEvNT_6ParamsE --------------------------
	.section	.nv.constant0._ZN7cutlass13device_kernelINS_4gemm6kernel13GemmUniversalIN4cute5tupleIJiiiiEEENS1_10collective13CollectiveMmaINS1_35MainloopSm100TmaUmmaWarpSpecializedILi10ELi2ELi4ENS5_IJNS4_1CILi1EEESB_SB_EEEEENS5_IJNSA_ILi64EEENSA_ILi256EEESE_EEENS_12float_e5m2_tENS5_IJlSB_lEEESH_SI_NS4_8TiledMMAINS4_8MMA_AtomIJNS4_10MMA_TraitsINS4_19SM100_MMA_F8F6F4_SSEJSH_SH_fSE_SF_NS4_17integral_constantINS4_4UMMA5MajorELSP_0EEESQ_NSN_INSO_7ScaleInELSR_0EEESS_EEEEEENS4_6LayoutISC_NS5_IJNSA_ILi0EEESW_SW_EEEEENS5_IJNS4_10UnderscoreESZ_SZ_EEEEENS4_13SM90_TMA_LOADENS4_14ComposedLayoutINS4_7SwizzleILi2ELi4ELi3EEENS4_18smem_ptr_flag_bitsILi8EEENSV_INS5_IJNSA_ILi8EEESE_EEENS5_IJSE_SB_EEEEEEEvNS4_8identityES12_S1C_vS1D_EENS_8epilogue10collective18CollectiveEpilogueINS1F_23Sm100TmaWarpSpecializedILi4ELi2ELi32ELb0ELb0EEEJSG_NS5_IJNSV_ISE_SB_EES1K_EEESH_SI_SH_SI_NS1F_6fusion15FusionCallbacksIS1J_NS1M_17LinearCombinationISH_fSH_fLNS_15FloatRoundStyleE2EEESG_S1L_JEEENS4_5SM1004TMEM4LOAD26SM100_TMEM_LOAD_16dp32b32xES12_S1C_NS4_39AutoVectorizingCopyWithAssumedAlignmentILi128EEENS4_14SM90_TMA_STOREES1C_S1X_S1X_EEEvvEEEEvNT_6ParamsE,"a",@progbits
	.sectionflags	@""
	.align	4
.nv.constant0._ZN7cutlass13device_kernelINS_4gemm6kernel13GemmUniversalIN4cute5tupleIJiiiiEEENS1_10collective13CollectiveMmaINS1_35MainloopSm100TmaUmmaWarpSpecializedILi10ELi2ELi4ENS5_IJNS4_1CILi1EEESB_SB_EEEEENS5_IJNSA_ILi64EEENSA_ILi256EEESE_EEENS_12float_e5m2_tENS5_IJlSB_lEEESH_SI_NS4_8TiledMMAINS4_8MMA_AtomIJNS4_10MMA_TraitsINS4_19SM100_MMA_F8F6F4_SSEJSH_SH_fSE_SF_NS4_17integral_constantINS4_4UMMA5MajorELSP_0EEESQ_NSN_INSO_7ScaleInELSR_0EEESS_EEEEEENS4_6LayoutISC_NS5_IJNSA_ILi0EEESW_SW_EEEEENS5_IJNS4_10UnderscoreESZ_SZ_EEEEENS4_13SM90_TMA_LOADENS4_14ComposedLayoutINS4_7SwizzleILi2ELi4ELi3EEENS4_18smem_ptr_flag_bitsILi8EEENSV_INS5_IJNSA_ILi8EEESE_EEENS5_IJSE_SB_EEEEEEEvNS4_8identityES12_S1C_vS1D_EENS_8epilogue10collective18CollectiveEpilogueINS1F_23Sm100TmaWarpSpecializedILi4ELi2ELi32ELb0ELb0EEEJSG_NS5_IJNSV_ISE_SB_EES1K_EEESH_SI_SH_SI_NS1F_6fusion15FusionCallbacksIS1J_NS1M_17LinearCombinationISH_fSH_fLNS_15FloatRoundStyleE2EEESG_S1L_JEEENS4_5SM1004TMEM4LOAD26SM100_TMEM_LOAD_16dp32b32xES12_S1C_NS4_39AutoVectorizingCopyWithAssumedAlignmentILi128EEENS4_14SM90_TMA_STOREES1C_S1X_S1X_EEEvvEEEEvNT_6ParamsE:
	.zero		2944


//--------------------- SYMBOLS --------------------------

	.type		.nv.reservedSmem.offset0,@object
	.size		.nv.reservedSmem.offset0,0x4
	.type		.nv.reservedSmem.cap,@object
	.size		.nv.reservedSmem.cap,0x4
	.type		__assertfail,@function
